//
// Generated by NVIDIA NVVM Compiler
//
// Compiler Build ID: CL-36424714
// Cuda compilation tools, release 13.0, V13.0.88
// Based on NVVM 20.0.0
//

.version 9.0
.target sm_100
.address_size 64

	// .globl	_Z11kernelBombaPiiii
.global .align 4 .b8 precalc_xorwow_matrix[102400];
.global .align 4 .b8 precalc_xorwow_offset_matrix[102400];
.global .align 4 .b8 mrg32k3aM1[2304];
.global .align 4 .b8 mrg32k3aM2[2304];
.global .align 4 .b8 mrg32k3aM1SubSeq[2016];
.global .align 4 .b8 mrg32k3aM2SubSeq[2016];
.global .align 4 .b8 mrg32k3aM1Seq[2304];
.global .align 4 .b8 mrg32k3aM2Seq[2304];
.const .align 8 .b8 __cr_lgamma_table[72];

.visible .entry _Z11kernelBombaPiiii(
	.param .u64 .ptr .align 1 _Z11kernelBombaPiiii_param_0,
	.param .u32 _Z11kernelBombaPiiii_param_1,
	.param .u32 _Z11kernelBombaPiiii_param_2,
	.param .u32 _Z11kernelBombaPiiii_param_3
)
{
	.reg .pred 	%p<6>;
	.reg .b32 	%r<20>;
	.reg .b64 	%rd<7>;

	ld.param.u64 	%rd2, [_Z11kernelBombaPiiii_param_0];
	ld.param.u32 	%r5, [_Z11kernelBombaPiiii_param_1];
	ld.param.u32 	%r6, [_Z11kernelBombaPiiii_param_2];
	ld.param.u32 	%r7, [_Z11kernelBombaPiiii_param_3];
	cvta.to.global.u64 	%rd1, %rd2;
	mov.u32 	%r8, %ctaid.x;
	mov.u32 	%r9, %ntid.x;
	mov.u32 	%r10, %tid.x;
	mad.lo.s32 	%r1, %r8, %r9, %r10;
	div.s32 	%r2, %r1, %r6;
	mul.lo.s32 	%r11, %r2, %r6;
	sub.s32 	%r3, %r1, %r11;
	div.s32 	%r12, %r7, %r6;
	mul.lo.s32 	%r4, %r12, %r6;
	setp.eq.s32 	%p1, %r12, %r2;
	@%p1 bra 	$L__BB0_3;
	sub.s32 	%r13, %r7, %r4;
	setp.ne.s32 	%p2, %r13, %r3;
	not.b32 	%r14, %r2;
	shr.u32 	%r15, %r14, 31;
	setp.lt.s32 	%p3, %r5, %r15;
	or.pred  	%p4, %p3, %p2;
	@%p4 bra 	$L__BB0_4;
	not.b32 	%r16, %r3;
	shr.u32 	%r17, %r16, 31;
	setp.lt.s32 	%p5, %r6, %r17;
	@%p5 bra 	$L__BB0_4;
$L__BB0_3:
	mul.wide.s32 	%rd3, %r1, 4;
	add.s64 	%rd4, %rd1, %rd3;
	mov.b32 	%r18, -1;
	st.global.u32 	[%rd4], %r18;
$L__BB0_4:
	bar.sync 	0;
	mul.wide.s32 	%rd5, %r7, 4;
	add.s64 	%rd6, %rd1, %rd5;
	mov.b32 	%r19, -1;
	st.global.u32 	[%rd6], %r19;
	ret;

}
	// .globl	_Z9kernelTNTPiiii
.visible .entry _Z9kernelTNTPiiii(
	.param .u64 .ptr .align 1 _Z9kernelTNTPiiii_param_0,
	.param .u32 _Z9kernelTNTPiiii_param_1,
	.param .u32 _Z9kernelTNTPiiii_param_2,
	.param .u32 _Z9kernelTNTPiiii_param_3
)
{
	.reg .pred 	%p<8>;
	.reg .b32 	%r<28>;
	.reg .b64 	%rd<7>;

	ld.param.u64 	%rd2, [_Z9kernelTNTPiiii_param_0];
	ld.param.u32 	%r4, [_Z9kernelTNTPiiii_param_1];
	ld.param.u32 	%r5, [_Z9kernelTNTPiiii_param_2];
	ld.param.u32 	%r6, [_Z9kernelTNTPiiii_param_3];
	cvta.to.global.u64 	%rd1, %rd2;
	mov.u32 	%r7, %ctaid.x;
	mov.u32 	%r8, %ntid.x;
	mov.u32 	%r9, %tid.x;
	mad.lo.s32 	%r1, %r7, %r8, %r9;
	div.s32 	%r2, %r1, %r5;
	mul.lo.s32 	%r10, %r2, %r5;
	sub.s32 	%r11, %r1, %r10;
	div.s32 	%r12, %r6, %r5;
	mul.lo.s32 	%r13, %r12, %r5;
	sub.s32 	%r14, %r6, %r13;
	add.s32 	%r16, %r12, 4;
	add.s32 	%r17, %r14, 4;
	add.s32 	%r18, %r12, -4;
	add.s32 	%r19, %r14, -4;
	setp.le.s32 	%p1, %r18, %r2;
	selp.u32 	%r20, 1, 0, %p1;
	setp.lt.s32 	%p2, %r16, %r20;
	setp.le.s32 	%p3, %r19, %r11;
	selp.u32 	%r21, 1, 0, %p3;
	setp.lt.s32 	%p4, %r17, %r21;
	or.pred  	%p5, %p2, %p4;
	@%p5 bra 	$L__BB1_4;
	not.b32 	%r22, %r2;
	shr.u32 	%r23, %r22, 31;
	setp.lt.s32 	%p6, %r4, %r23;
	@%p6 bra 	$L__BB1_4;
	not.b32 	%r24, %r11;
	shr.u32 	%r25, %r24, 31;
	setp.lt.s32 	%p7, %r5, %r25;
	@%p7 bra 	$L__BB1_4;
	mul.wide.s32 	%rd3, %r1, 4;
	add.s64 	%rd4, %rd1, %rd3;
	mov.b32 	%r26, -1;
	st.global.u32 	[%rd4], %r26;
$L__BB1_4:
	bar.sync 	0;
	mul.wide.s32 	%rd5, %r6, 4;
	add.s64 	%rd6, %rd1, %rd5;
	mov.b32 	%r27, -1;
	st.global.u32 	[%rd6], %r27;
	ret;

}
	// .globl	_Z18kernelRompeCabezasPiiiii
.visible .entry _Z18kernelRompeCabezasPiiiii(
	.param .u64 .ptr .align 1 _Z18kernelRompeCabezasPiiiii_param_0,
	.param .u32 _Z18kernelRompeCabezasPiiiii_param_1,
	.param .u32 _Z18kernelRompeCabezasPiiiii_param_2,
	.param .u32 _Z18kernelRompeCabezasPiiiii_param_3,
	.param .u32 _Z18kernelRompeCabezasPiiiii_param_4
)
{
	.reg .pred 	%p<2>;
	.reg .b32 	%r<10>;
	.reg .b64 	%rd<7>;

	ld.param.u64 	%rd3, [_Z18kernelRompeCabezasPiiiii_param_0];
	ld.param.u32 	%r2, [_Z18kernelRompeCabezasPiiiii_param_3];
	ld.param.u32 	%r1, [_Z18kernelRompeCabezasPiiiii_param_4];
	cvta.to.global.u64 	%rd1, %rd3;
	mov.u32 	%r3, %ctaid.x;
	mov.u32 	%r4, %ntid.x;
	mov.u32 	%r5, %tid.x;
	mad.lo.s32 	%r6, %r3, %r4, %r5;
	mul.wide.s32 	%rd4, %r6, 4;
	add.s64 	%rd2, %rd1, %rd4;
	ld.global.u32 	%r7, [%rd2];
	setp.ne.s32 	%p1, %r7, %r2;
	@%p1 bra 	$L__BB2_2;
	mov.b32 	%r8, -1;
	st.global.u32 	[%rd2], %r8;
$L__BB2_2:
	bar.sync 	0;
	mul.wide.s32 	%rd5, %r1, 4;
	add.s64 	%rd6, %rd1, %rd5;
	mov.b32 	%r9, -1;
	st.global.u32 	[%rd6], %r9;
	ret;

}
	// .globl	_Z20kernelGenerarTableroPiii
.visible .entry _Z20kernelGenerarTableroPiii(
	.param .u64 .ptr .align 1 _Z20kernelGenerarTableroPiii_param_0,
	.param .u32 _Z20kernelGenerarTableroPiii_param_1,
	.param .u32 _Z20kernelGenerarTableroPiii_param_2
)
{
	.local .align 8 .b8 	__local_depot3[48];
	.reg .b64 	%SP;
	.reg .b64 	%SPL;
	.reg .pred 	%p<64>;
	.reg .b32 	%r<1200>;
	.reg .b64 	%rd<27>;

	mov.u64 	%SPL, __local_depot3;
	ld.param.u64 	%rd10, [_Z20kernelGenerarTableroPiii_param_0];
	ld.param.u32 	%r541, [_Z20kernelGenerarTableroPiii_param_1];
	ld.param.u32 	%r540, [_Z20kernelGenerarTableroPiii_param_2];
	add.u64 	%rd1, %SPL, 0;
	mov.u32 	%r542, %ctaid.x;
	mov.u32 	%r543, %ntid.x;
	mov.u32 	%r544, %tid.x;
	mad.lo.s32 	%r545, %r542, %r543, %r544;
	cvt.s64.s32 	%rd2, %r545;
	xor.b32  	%r546, %r541, -1429050551;
	mul.lo.s32 	%r547, %r546, 1099087573;
	setp.gt.s32 	%p1, %r541, -1;
	selp.b32 	%r548, -644748465, -1947113066, %p1;
	add.s32 	%r549, %r548, %r547;
	add.s32 	%r1, %r549, 6615241;
	add.s32 	%r936, %r547, 123456789;
	st.local.v2.u32 	[%rd1], {%r1, %r936};
	xor.b32  	%r550, %r547, 362436069;
	add.s32 	%r551, %r548, 521288629;
	st.local.v2.u32 	[%rd1+8], {%r550, %r551};
	xor.b32  	%r552, %r548, 88675123;
	add.s32 	%r932, %r547, 5783321;
	st.local.v2.u32 	[%rd1+16], {%r552, %r932};
	setp.eq.s32 	%p2, %r545, 0;
	@%p2 bra 	$L__BB3_115;
	mov.b32 	%r919, 0;
	mov.u64 	%rd26, %rd2;
$L__BB3_2:
	mov.u64 	%rd3, %rd26;
	and.b64  	%rd4, %rd3, 3;
	setp.eq.s64 	%p3, %rd4, 0;
	@%p3 bra 	$L__BB3_114;
	mul.wide.u32 	%rd12, %r919, 3200;
	mov.u64 	%rd13, precalc_xorwow_matrix;
	add.s64 	%rd5, %rd13, %rd12;
	mov.b32 	%r932, 0;
	mov.u32 	%r933, %r932;
	mov.u32 	%r934, %r932;
	mov.u32 	%r935, %r932;
	mov.u32 	%r936, %r932;
	mov.u32 	%r925, %r932;
$L__BB3_4:
	mul.wide.u32 	%rd14, %r925, 4;
	add.s64 	%rd15, %rd1, %rd14;
	ld.local.u32 	%r13, [%rd15+4];
	shl.b32 	%r14, %r925, 5;
	mov.b32 	%r931, 0;
$L__BB3_5:
	.pragma "nounroll";
	shr.u32 	%r556, %r13, %r931;
	and.b32  	%r557, %r556, 1;
	setp.eq.b32 	%p4, %r557, 1;
	not.pred 	%p5, %p4;
	add.s32 	%r558, %r14, %r931;
	mul.lo.s32 	%r559, %r558, 5;
	mul.wide.u32 	%rd16, %r559, 4;
	add.s64 	%rd6, %rd5, %rd16;
	@%p5 bra 	$L__BB3_7;
	ld.global.u32 	%r560, [%rd6];
	xor.b32  	%r936, %r936, %r560;
	ld.global.u32 	%r561, [%rd6+4];
	xor.b32  	%r935, %r935, %r561;
	ld.global.u32 	%r562, [%rd6+8];
	xor.b32  	%r934, %r934, %r562;
	ld.global.u32 	%r563, [%rd6+12];
	xor.b32  	%r933, %r933, %r563;
	ld.global.u32 	%r564, [%rd6+16];
	xor.b32  	%r932, %r932, %r564;
$L__BB3_7:
	and.b32  	%r566, %r556, 2;
	setp.eq.s32 	%p6, %r566, 0;
	@%p6 bra 	$L__BB3_9;
	ld.global.u32 	%r567, [%rd6+20];
	xor.b32  	%r936, %r936, %r567;
	ld.global.u32 	%r568, [%rd6+24];
	xor.b32  	%r935, %r935, %r568;
	ld.global.u32 	%r569, [%rd6+28];
	xor.b32  	%r934, %r934, %r569;
	ld.global.u32 	%r570, [%rd6+32];
	xor.b32  	%r933, %r933, %r570;
	ld.global.u32 	%r571, [%rd6+36];
	xor.b32  	%r932, %r932, %r571;
$L__BB3_9:
	and.b32  	%r573, %r556, 4;
	setp.eq.s32 	%p7, %r573, 0;
	@%p7 bra 	$L__BB3_11;
	ld.global.u32 	%r574, [%rd6+40];
	xor.b32  	%r936, %r936, %r574;
	ld.global.u32 	%r575, [%rd6+44];
	xor.b32  	%r935, %r935, %r575;
	ld.global.u32 	%r576, [%rd6+48];
	xor.b32  	%r934, %r934, %r576;
	ld.global.u32 	%r577, [%rd6+52];
	xor.b32  	%r933, %r933, %r577;
	ld.global.u32 	%r578, [%rd6+56];
	xor.b32  	%r932, %r932, %r578;
$L__BB3_11:
	and.b32  	%r580, %r556, 8;
	setp.eq.s32 	%p8, %r580, 0;
	@%p8 bra 	$L__BB3_13;
	ld.global.u32 	%r581, [%rd6+60];
	xor.b32  	%r936, %r936, %r581;
	ld.global.u32 	%r582, [%rd6+64];
	xor.b32  	%r935, %r935, %r582;
	ld.global.u32 	%r583, [%rd6+68];
	xor.b32  	%r934, %r934, %r583;
	ld.global.u32 	%r584, [%rd6+72];
	xor.b32  	%r933, %r933, %r584;
	ld.global.u32 	%r585, [%rd6+76];
	xor.b32  	%r932, %r932, %r585;
$L__BB3_13:
	and.b32  	%r587, %r556, 16;
	setp.eq.s32 	%p9, %r587, 0;
	@%p9 bra 	$L__BB3_15;
	ld.global.u32 	%r588, [%rd6+80];
	xor.b32  	%r936, %r936, %r588;
	ld.global.u32 	%r589, [%rd6+84];
	xor.b32  	%r935, %r935, %r589;
	ld.global.u32 	%r590, [%rd6+88];
	xor.b32  	%r934, %r934, %r590;
	ld.global.u32 	%r591, [%rd6+92];
	xor.b32  	%r933, %r933, %r591;
	ld.global.u32 	%r592, [%rd6+96];
	xor.b32  	%r932, %r932, %r592;
$L__BB3_15:
	and.b32  	%r594, %r556, 32;
	setp.eq.s32 	%p10, %r594, 0;
	@%p10 bra 	$L__BB3_17;
	ld.global.u32 	%r595, [%rd6+100];
	xor.b32  	%r936, %r936, %r595;
	ld.global.u32 	%r596, [%rd6+104];
	xor.b32  	%r935, %r935, %r596;
	ld.global.u32 	%r597, [%rd6+108];
	xor.b32  	%r934, %r934, %r597;
	ld.global.u32 	%r598, [%rd6+112];
	xor.b32  	%r933, %r933, %r598;
	ld.global.u32 	%r599, [%rd6+116];
	xor.b32  	%r932, %r932, %r599;
$L__BB3_17:
	and.b32  	%r601, %r556, 64;
	setp.eq.s32 	%p11, %r601, 0;
	@%p11 bra 	$L__BB3_19;
	ld.global.u32 	%r602, [%rd6+120];
	xor.b32  	%r936, %r936, %r602;
	ld.global.u32 	%r603, [%rd6+124];
	xor.b32  	%r935, %r935, %r603;
	ld.global.u32 	%r604, [%rd6+128];
	xor.b32  	%r934, %r934, %r604;
	ld.global.u32 	%r605, [%rd6+132];
	xor.b32  	%r933, %r933, %r605;
	ld.global.u32 	%r606, [%rd6+136];
	xor.b32  	%r932, %r932, %r606;
$L__BB3_19:
	and.b32  	%r608, %r556, 128;
	setp.eq.s32 	%p12, %r608, 0;
	@%p12 bra 	$L__BB3_21;
	ld.global.u32 	%r609, [%rd6+140];
	xor.b32  	%r936, %r936, %r609;
	ld.global.u32 	%r610, [%rd6+144];
	xor.b32  	%r935, %r935, %r610;
	ld.global.u32 	%r611, [%rd6+148];
	xor.b32  	%r934, %r934, %r611;
	ld.global.u32 	%r612, [%rd6+152];
	xor.b32  	%r933, %r933, %r612;
	ld.global.u32 	%r613, [%rd6+156];
	xor.b32  	%r932, %r932, %r613;
$L__BB3_21:
	and.b32  	%r615, %r556, 256;
	setp.eq.s32 	%p13, %r615, 0;
	@%p13 bra 	$L__BB3_23;
	ld.global.u32 	%r616, [%rd6+160];
	xor.b32  	%r936, %r936, %r616;
	ld.global.u32 	%r617, [%rd6+164];
	xor.b32  	%r935, %r935, %r617;
	ld.global.u32 	%r618, [%rd6+168];
	xor.b32  	%r934, %r934, %r618;
	ld.global.u32 	%r619, [%rd6+172];
	xor.b32  	%r933, %r933, %r619;
	ld.global.u32 	%r620, [%rd6+176];
	xor.b32  	%r932, %r932, %r620;
$L__BB3_23:
	and.b32  	%r622, %r556, 512;
	setp.eq.s32 	%p14, %r622, 0;
	@%p14 bra 	$L__BB3_25;
	ld.global.u32 	%r623, [%rd6+180];
	xor.b32  	%r936, %r936, %r623;
	ld.global.u32 	%r624, [%rd6+184];
	xor.b32  	%r935, %r935, %r624;
	ld.global.u32 	%r625, [%rd6+188];
	xor.b32  	%r934, %r934, %r625;
	ld.global.u32 	%r626, [%rd6+192];
	xor.b32  	%r933, %r933, %r626;
	ld.global.u32 	%r627, [%rd6+196];
	xor.b32  	%r932, %r932, %r627;
$L__BB3_25:
	and.b32  	%r629, %r556, 1024;
	setp.eq.s32 	%p15, %r629, 0;
	@%p15 bra 	$L__BB3_27;
	ld.global.u32 	%r630, [%rd6+200];
	xor.b32  	%r936, %r936, %r630;
	ld.global.u32 	%r631, [%rd6+204];
	xor.b32  	%r935, %r935, %r631;
	ld.global.u32 	%r632, [%rd6+208];
	xor.b32  	%r934, %r934, %r632;
	ld.global.u32 	%r633, [%rd6+212];
	xor.b32  	%r933, %r933, %r633;
	ld.global.u32 	%r634, [%rd6+216];
	xor.b32  	%r932, %r932, %r634;
$L__BB3_27:
	and.b32  	%r636, %r556, 2048;
	setp.eq.s32 	%p16, %r636, 0;
	@%p16 bra 	$L__BB3_29;
	ld.global.u32 	%r637, [%rd6+220];
	xor.b32  	%r936, %r936, %r637;
	ld.global.u32 	%r638, [%rd6+224];
	xor.b32  	%r935, %r935, %r638;
	ld.global.u32 	%r639, [%rd6+228];
	xor.b32  	%r934, %r934, %r639;
	ld.global.u32 	%r640, [%rd6+232];
	xor.b32  	%r933, %r933, %r640;
	ld.global.u32 	%r641, [%rd6+236];
	xor.b32  	%r932, %r932, %r641;
$L__BB3_29:
	and.b32  	%r643, %r556, 4096;
	setp.eq.s32 	%p17, %r643, 0;
	@%p17 bra 	$L__BB3_31;
	ld.global.u32 	%r644, [%rd6+240];
	xor.b32  	%r936, %r936, %r644;
	ld.global.u32 	%r645, [%rd6+244];
	xor.b32  	%r935, %r935, %r645;
	ld.global.u32 	%r646, [%rd6+248];
	xor.b32  	%r934, %r934, %r646;
	ld.global.u32 	%r647, [%rd6+252];
	xor.b32  	%r933, %r933, %r647;
	ld.global.u32 	%r648, [%rd6+256];
	xor.b32  	%r932, %r932, %r648;
$L__BB3_31:
	and.b32  	%r650, %r556, 8192;
	setp.eq.s32 	%p18, %r650, 0;
	@%p18 bra 	$L__BB3_33;
	ld.global.u32 	%r651, [%rd6+260];
	xor.b32  	%r936, %r936, %r651;
	ld.global.u32 	%r652, [%rd6+264];
	xor.b32  	%r935, %r935, %r652;
	ld.global.u32 	%r653, [%rd6+268];
	xor.b32  	%r934, %r934, %r653;
	ld.global.u32 	%r654, [%rd6+272];
	xor.b32  	%r933, %r933, %r654;
	ld.global.u32 	%r655, [%rd6+276];
	xor.b32  	%r932, %r932, %r655;
$L__BB3_33:
	and.b32  	%r657, %r556, 16384;
	setp.eq.s32 	%p19, %r657, 0;
	@%p19 bra 	$L__BB3_35;
	ld.global.u32 	%r658, [%rd6+280];
	xor.b32  	%r936, %r936, %r658;
	ld.global.u32 	%r659, [%rd6+284];
	xor.b32  	%r935, %r935, %r659;
	ld.global.u32 	%r660, [%rd6+288];
	xor.b32  	%r934, %r934, %r660;
	ld.global.u32 	%r661, [%rd6+292];
	xor.b32  	%r933, %r933, %r661;
	ld.global.u32 	%r662, [%rd6+296];
	xor.b32  	%r932, %r932, %r662;
$L__BB3_35:
	and.b32  	%r664, %r556, 32768;
	setp.eq.s32 	%p20, %r664, 0;
	@%p20 bra 	$L__BB3_37;
	ld.global.u32 	%r665, [%rd6+300];
	xor.b32  	%r936, %r936, %r665;
	ld.global.u32 	%r666, [%rd6+304];
	xor.b32  	%r935, %r935, %r666;
	ld.global.u32 	%r667, [%rd6+308];
	xor.b32  	%r934, %r934, %r667;
	ld.global.u32 	%r668, [%rd6+312];
	xor.b32  	%r933, %r933, %r668;
	ld.global.u32 	%r669, [%rd6+316];
	xor.b32  	%r932, %r932, %r669;
$L__BB3_37:
	add.s32 	%r931, %r931, 16;
	setp.ne.s32 	%p21, %r931, 32;
	@%p21 bra 	$L__BB3_5;
	mad.lo.s32 	%r670, %r925, -31, %r14;
	add.s32 	%r925, %r670, 1;
	setp.ne.s32 	%p22, %r925, 5;
	@%p22 bra 	$L__BB3_4;
	st.local.u32 	[%rd1+4], %r936;
	st.local.v2.u32 	[%rd1+8], {%r935, %r934};
	st.local.v2.u32 	[%rd1+16], {%r933, %r932};
	setp.eq.s64 	%p23, %rd4, 1;
	@%p23 bra 	$L__BB3_114;
	mov.b32 	%r932, 0;
	mov.u32 	%r1025, %r932;
	mov.u32 	%r1026, %r932;
	mov.u32 	%r1027, %r932;
	mov.u32 	%r936, %r932;
	mov.u32 	%r1017, %r932;
$L__BB3_41:
	mul.wide.u32 	%rd17, %r1017, 4;
	add.s64 	%rd18, %rd1, %rd17;
	ld.local.u32 	%r189, [%rd18+4];
	shl.b32 	%r190, %r1017, 5;
	mov.b32 	%r1023, 0;
$L__BB3_42:
	.pragma "nounroll";
	shr.u32 	%r673, %r189, %r1023;
	and.b32  	%r674, %r673, 1;
	setp.eq.b32 	%p24, %r674, 1;
	not.pred 	%p25, %p24;
	add.s32 	%r675, %r190, %r1023;
	mul.lo.s32 	%r676, %r675, 5;
	mul.wide.u32 	%rd19, %r676, 4;
	add.s64 	%rd7, %rd5, %rd19;
	@%p25 bra 	$L__BB3_44;
	ld.global.u32 	%r677, [%rd7];
	xor.b32  	%r936, %r936, %r677;
	ld.global.u32 	%r678, [%rd7+4];
	xor.b32  	%r1027, %r1027, %r678;
	ld.global.u32 	%r679, [%rd7+8];
	xor.b32  	%r1026, %r1026, %r679;
	ld.global.u32 	%r680, [%rd7+12];
	xor.b32  	%r1025, %r1025, %r680;
	ld.global.u32 	%r681, [%rd7+16];
	xor.b32  	%r932, %r932, %r681;
$L__BB3_44:
	and.b32  	%r683, %r673, 2;
	setp.eq.s32 	%p26, %r683, 0;
	@%p26 bra 	$L__BB3_46;
	ld.global.u32 	%r684, [%rd7+20];
	xor.b32  	%r936, %r936, %r684;
	ld.global.u32 	%r685, [%rd7+24];
	xor.b32  	%r1027, %r1027, %r685;
	ld.global.u32 	%r686, [%rd7+28];
	xor.b32  	%r1026, %r1026, %r686;
	ld.global.u32 	%r687, [%rd7+32];
	xor.b32  	%r1025, %r1025, %r687;
	ld.global.u32 	%r688, [%rd7+36];
	xor.b32  	%r932, %r932, %r688;
$L__BB3_46:
	and.b32  	%r690, %r673, 4;
	setp.eq.s32 	%p27, %r690, 0;
	@%p27 bra 	$L__BB3_48;
	ld.global.u32 	%r691, [%rd7+40];
	xor.b32  	%r936, %r936, %r691;
	ld.global.u32 	%r692, [%rd7+44];
	xor.b32  	%r1027, %r1027, %r692;
	ld.global.u32 	%r693, [%rd7+48];
	xor.b32  	%r1026, %r1026, %r693;
	ld.global.u32 	%r694, [%rd7+52];
	xor.b32  	%r1025, %r1025, %r694;
	ld.global.u32 	%r695, [%rd7+56];
	xor.b32  	%r932, %r932, %r695;
$L__BB3_48:
	and.b32  	%r697, %r673, 8;
	setp.eq.s32 	%p28, %r697, 0;
	@%p28 bra 	$L__BB3_50;
	ld.global.u32 	%r698, [%rd7+60];
	xor.b32  	%r936, %r936, %r698;
	ld.global.u32 	%r699, [%rd7+64];
	xor.b32  	%r1027, %r1027, %r699;
	ld.global.u32 	%r700, [%rd7+68];
	xor.b32  	%r1026, %r1026, %r700;
	ld.global.u32 	%r701, [%rd7+72];
	xor.b32  	%r1025, %r1025, %r701;
	ld.global.u32 	%r702, [%rd7+76];
	xor.b32  	%r932, %r932, %r702;
$L__BB3_50:
	and.b32  	%r704, %r673, 16;
	setp.eq.s32 	%p29, %r704, 0;
	@%p29 bra 	$L__BB3_52;
	ld.global.u32 	%r705, [%rd7+80];
	xor.b32  	%r936, %r936, %r705;
	ld.global.u32 	%r706, [%rd7+84];
	xor.b32  	%r1027, %r1027, %r706;
	ld.global.u32 	%r707, [%rd7+88];
	xor.b32  	%r1026, %r1026, %r707;
	ld.global.u32 	%r708, [%rd7+92];
	xor.b32  	%r1025, %r1025, %r708;
	ld.global.u32 	%r709, [%rd7+96];
	xor.b32  	%r932, %r932, %r709;
$L__BB3_52:
	and.b32  	%r711, %r673, 32;
	setp.eq.s32 	%p30, %r711, 0;
	@%p30 bra 	$L__BB3_54;
	ld.global.u32 	%r712, [%rd7+100];
	xor.b32  	%r936, %r936, %r712;
	ld.global.u32 	%r713, [%rd7+104];
	xor.b32  	%r1027, %r1027, %r713;
	ld.global.u32 	%r714, [%rd7+108];
	xor.b32  	%r1026, %r1026, %r714;
	ld.global.u32 	%r715, [%rd7+112];
	xor.b32  	%r1025, %r1025, %r715;
	ld.global.u32 	%r716, [%rd7+116];
	xor.b32  	%r932, %r932, %r716;
$L__BB3_54:
	and.b32  	%r718, %r673, 64;
	setp.eq.s32 	%p31, %r718, 0;
	@%p31 bra 	$L__BB3_56;
	ld.global.u32 	%r719, [%rd7+120];
	xor.b32  	%r936, %r936, %r719;
	ld.global.u32 	%r720, [%rd7+124];
	xor.b32  	%r1027, %r1027, %r720;
	ld.global.u32 	%r721, [%rd7+128];
	xor.b32  	%r1026, %r1026, %r721;
	ld.global.u32 	%r722, [%rd7+132];
	xor.b32  	%r1025, %r1025, %r722;
	ld.global.u32 	%r723, [%rd7+136];
	xor.b32  	%r932, %r932, %r723;
$L__BB3_56:
	and.b32  	%r725, %r673, 128;
	setp.eq.s32 	%p32, %r725, 0;
	@%p32 bra 	$L__BB3_58;
	ld.global.u32 	%r726, [%rd7+140];
	xor.b32  	%r936, %r936, %r726;
	ld.global.u32 	%r727, [%rd7+144];
	xor.b32  	%r1027, %r1027, %r727;
	ld.global.u32 	%r728, [%rd7+148];
	xor.b32  	%r1026, %r1026, %r728;
	ld.global.u32 	%r729, [%rd7+152];
	xor.b32  	%r1025, %r1025, %r729;
	ld.global.u32 	%r730, [%rd7+156];
	xor.b32  	%r932, %r932, %r730;
$L__BB3_58:
	and.b32  	%r732, %r673, 256;
	setp.eq.s32 	%p33, %r732, 0;
	@%p33 bra 	$L__BB3_60;
	ld.global.u32 	%r733, [%rd7+160];
	xor.b32  	%r936, %r936, %r733;
	ld.global.u32 	%r734, [%rd7+164];
	xor.b32  	%r1027, %r1027, %r734;
	ld.global.u32 	%r735, [%rd7+168];
	xor.b32  	%r1026, %r1026, %r735;
	ld.global.u32 	%r736, [%rd7+172];
	xor.b32  	%r1025, %r1025, %r736;
	ld.global.u32 	%r737, [%rd7+176];
	xor.b32  	%r932, %r932, %r737;
$L__BB3_60:
	and.b32  	%r739, %r673, 512;
	setp.eq.s32 	%p34, %r739, 0;
	@%p34 bra 	$L__BB3_62;
	ld.global.u32 	%r740, [%rd7+180];
	xor.b32  	%r936, %r936, %r740;
	ld.global.u32 	%r741, [%rd7+184];
	xor.b32  	%r1027, %r1027, %r741;
	ld.global.u32 	%r742, [%rd7+188];
	xor.b32  	%r1026, %r1026, %r742;
	ld.global.u32 	%r743, [%rd7+192];
	xor.b32  	%r1025, %r1025, %r743;
	ld.global.u32 	%r744, [%rd7+196];
	xor.b32  	%r932, %r932, %r744;
$L__BB3_62:
	and.b32  	%r746, %r673, 1024;
	setp.eq.s32 	%p35, %r746, 0;
	@%p35 bra 	$L__BB3_64;
	ld.global.u32 	%r747, [%rd7+200];
	xor.b32  	%r936, %r936, %r747;
	ld.global.u32 	%r748, [%rd7+204];
	xor.b32  	%r1027, %r1027, %r748;
	ld.global.u32 	%r749, [%rd7+208];
	xor.b32  	%r1026, %r1026, %r749;
	ld.global.u32 	%r750, [%rd7+212];
	xor.b32  	%r1025, %r1025, %r750;
	ld.global.u32 	%r751, [%rd7+216];
	xor.b32  	%r932, %r932, %r751;
$L__BB3_64:
	and.b32  	%r753, %r673, 2048;
	setp.eq.s32 	%p36, %r753, 0;
	@%p36 bra 	$L__BB3_66;
	ld.global.u32 	%r754, [%rd7+220];
	xor.b32  	%r936, %r936, %r754;
	ld.global.u32 	%r755, [%rd7+224];
	xor.b32  	%r1027, %r1027, %r755;
	ld.global.u32 	%r756, [%rd7+228];
	xor.b32  	%r1026, %r1026, %r756;
	ld.global.u32 	%r757, [%rd7+232];
	xor.b32  	%r1025, %r1025, %r757;
	ld.global.u32 	%r758, [%rd7+236];
	xor.b32  	%r932, %r932, %r758;
$L__BB3_66:
	and.b32  	%r760, %r673, 4096;
	setp.eq.s32 	%p37, %r760, 0;
	@%p37 bra 	$L__BB3_68;
	ld.global.u32 	%r761, [%rd7+240];
	xor.b32  	%r936, %r936, %r761;
	ld.global.u32 	%r762, [%rd7+244];
	xor.b32  	%r1027, %r1027, %r762;
	ld.global.u32 	%r763, [%rd7+248];
	xor.b32  	%r1026, %r1026, %r763;
	ld.global.u32 	%r764, [%rd7+252];
	xor.b32  	%r1025, %r1025, %r764;
	ld.global.u32 	%r765, [%rd7+256];
	xor.b32  	%r932, %r932, %r765;
$L__BB3_68:
	and.b32  	%r767, %r673, 8192;
	setp.eq.s32 	%p38, %r767, 0;
	@%p38 bra 	$L__BB3_70;
	ld.global.u32 	%r768, [%rd7+260];
	xor.b32  	%r936, %r936, %r768;
	ld.global.u32 	%r769, [%rd7+264];
	xor.b32  	%r1027, %r1027, %r769;
	ld.global.u32 	%r770, [%rd7+268];
	xor.b32  	%r1026, %r1026, %r770;
	ld.global.u32 	%r771, [%rd7+272];
	xor.b32  	%r1025, %r1025, %r771;
	ld.global.u32 	%r772, [%rd7+276];
	xor.b32  	%r932, %r932, %r772;
$L__BB3_70:
	and.b32  	%r774, %r673, 16384;
	setp.eq.s32 	%p39, %r774, 0;
	@%p39 bra 	$L__BB3_72;
	ld.global.u32 	%r775, [%rd7+280];
	xor.b32  	%r936, %r936, %r775;
	ld.global.u32 	%r776, [%rd7+284];
	xor.b32  	%r1027, %r1027, %r776;
	ld.global.u32 	%r777, [%rd7+288];
	xor.b32  	%r1026, %r1026, %r777;
	ld.global.u32 	%r778, [%rd7+292];
	xor.b32  	%r1025, %r1025, %r778;
	ld.global.u32 	%r779, [%rd7+296];
	xor.b32  	%r932, %r932, %r779;
$L__BB3_72:
	and.b32  	%r781, %r673, 32768;
	setp.eq.s32 	%p40, %r781, 0;
	@%p40 bra 	$L__BB3_74;
	ld.global.u32 	%r782, [%rd7+300];
	xor.b32  	%r936, %r936, %r782;
	ld.global.u32 	%r783, [%rd7+304];
	xor.b32  	%r1027, %r1027, %r783;
	ld.global.u32 	%r784, [%rd7+308];
	xor.b32  	%r1026, %r1026, %r784;
	ld.global.u32 	%r785, [%rd7+312];
	xor.b32  	%r1025, %r1025, %r785;
	ld.global.u32 	%r786, [%rd7+316];
	xor.b32  	%r932, %r932, %r786;
$L__BB3_74:
	add.s32 	%r1023, %r1023, 16;
	setp.ne.s32 	%p41, %r1023, 32;
	@%p41 bra 	$L__BB3_42;
	mad.lo.s32 	%r787, %r1017, -31, %r190;
	add.s32 	%r1017, %r787, 1;
	setp.ne.s32 	%p42, %r1017, 5;
	@%p42 bra 	$L__BB3_41;
	st.local.u32 	[%rd1+4], %r936;
	st.local.v2.u32 	[%rd1+8], {%r1027, %r1026};
	st.local.v2.u32 	[%rd1+16], {%r1025, %r932};
	setp.ne.s64 	%p43, %rd4, 3;
	@%p43 bra 	$L__BB3_114;
	mov.b32 	%r932, 0;
	mov.u32 	%r1117, %r932;
	mov.u32 	%r1118, %r932;
	mov.u32 	%r1119, %r932;
	mov.u32 	%r936, %r932;
	mov.u32 	%r1109, %r932;
$L__BB3_78:
	mul.wide.u32 	%rd20, %r1109, 4;
	add.s64 	%rd21, %rd1, %rd20;
	ld.local.u32 	%r365, [%rd21+4];
	shl.b32 	%r366, %r1109, 5;
	mov.b32 	%r1115, 0;
$L__BB3_79:
	.pragma "nounroll";
	shr.u32 	%r790, %r365, %r1115;
	and.b32  	%r791, %r790, 1;
	setp.eq.b32 	%p44, %r791, 1;
	not.pred 	%p45, %p44;
	add.s32 	%r792, %r366, %r1115;
	mul.lo.s32 	%r793, %r792, 5;
	mul.wide.u32 	%rd22, %r793, 4;
	add.s64 	%rd8, %rd5, %rd22;
	@%p45 bra 	$L__BB3_81;
	ld.global.u32 	%r794, [%rd8];
	xor.b32  	%r936, %r936, %r794;
	ld.global.u32 	%r795, [%rd8+4];
	xor.b32  	%r1119, %r1119, %r795;
	ld.global.u32 	%r796, [%rd8+8];
	xor.b32  	%r1118, %r1118, %r796;
	ld.global.u32 	%r797, [%rd8+12];
	xor.b32  	%r1117, %r1117, %r797;
	ld.global.u32 	%r798, [%rd8+16];
	xor.b32  	%r932, %r932, %r798;
$L__BB3_81:
	and.b32  	%r800, %r790, 2;
	setp.eq.s32 	%p46, %r800, 0;
	@%p46 bra 	$L__BB3_83;
	ld.global.u32 	%r801, [%rd8+20];
	xor.b32  	%r936, %r936, %r801;
	ld.global.u32 	%r802, [%rd8+24];
	xor.b32  	%r1119, %r1119, %r802;
	ld.global.u32 	%r803, [%rd8+28];
	xor.b32  	%r1118, %r1118, %r803;
	ld.global.u32 	%r804, [%rd8+32];
	xor.b32  	%r1117, %r1117, %r804;
	ld.global.u32 	%r805, [%rd8+36];
	xor.b32  	%r932, %r932, %r805;
$L__BB3_83:
	and.b32  	%r807, %r790, 4;
	setp.eq.s32 	%p47, %r807, 0;
	@%p47 bra 	$L__BB3_85;
	ld.global.u32 	%r808, [%rd8+40];
	xor.b32  	%r936, %r936, %r808;
	ld.global.u32 	%r809, [%rd8+44];
	xor.b32  	%r1119, %r1119, %r809;
	ld.global.u32 	%r810, [%rd8+48];
	xor.b32  	%r1118, %r1118, %r810;
	ld.global.u32 	%r811, [%rd8+52];
	xor.b32  	%r1117, %r1117, %r811;
	ld.global.u32 	%r812, [%rd8+56];
	xor.b32  	%r932, %r932, %r812;
$L__BB3_85:
	and.b32  	%r814, %r790, 8;
	setp.eq.s32 	%p48, %r814, 0;
	@%p48 bra 	$L__BB3_87;
	ld.global.u32 	%r815, [%rd8+60];
	xor.b32  	%r936, %r936, %r815;
	ld.global.u32 	%r816, [%rd8+64];
	xor.b32  	%r1119, %r1119, %r816;
	ld.global.u32 	%r817, [%rd8+68];
	xor.b32  	%r1118, %r1118, %r817;
	ld.global.u32 	%r818, [%rd8+72];
	xor.b32  	%r1117, %r1117, %r818;
	ld.global.u32 	%r819, [%rd8+76];
	xor.b32  	%r932, %r932, %r819;
$L__BB3_87:
	and.b32  	%r821, %r790, 16;
	setp.eq.s32 	%p49, %r821, 0;
	@%p49 bra 	$L__BB3_89;
	ld.global.u32 	%r822, [%rd8+80];
	xor.b32  	%r936, %r936, %r822;
	ld.global.u32 	%r823, [%rd8+84];
	xor.b32  	%r1119, %r1119, %r823;
	ld.global.u32 	%r824, [%rd8+88];
	xor.b32  	%r1118, %r1118, %r824;
	ld.global.u32 	%r825, [%rd8+92];
	xor.b32  	%r1117, %r1117, %r825;
	ld.global.u32 	%r826, [%rd8+96];
	xor.b32  	%r932, %r932, %r826;
$L__BB3_89:
	and.b32  	%r828, %r790, 32;
	setp.eq.s32 	%p50, %r828, 0;
	@%p50 bra 	$L__BB3_91;
	ld.global.u32 	%r829, [%rd8+100];
	xor.b32  	%r936, %r936, %r829;
	ld.global.u32 	%r830, [%rd8+104];
	xor.b32  	%r1119, %r1119, %r830;
	ld.global.u32 	%r831, [%rd8+108];
	xor.b32  	%r1118, %r1118, %r831;
	ld.global.u32 	%r832, [%rd8+112];
	xor.b32  	%r1117, %r1117, %r832;
	ld.global.u32 	%r833, [%rd8+116];
	xor.b32  	%r932, %r932, %r833;
$L__BB3_91:
	and.b32  	%r835, %r790, 64;
	setp.eq.s32 	%p51, %r835, 0;
	@%p51 bra 	$L__BB3_93;
	ld.global.u32 	%r836, [%rd8+120];
	xor.b32  	%r936, %r936, %r836;
	ld.global.u32 	%r837, [%rd8+124];
	xor.b32  	%r1119, %r1119, %r837;
	ld.global.u32 	%r838, [%rd8+128];
	xor.b32  	%r1118, %r1118, %r838;
	ld.global.u32 	%r839, [%rd8+132];
	xor.b32  	%r1117, %r1117, %r839;
	ld.global.u32 	%r840, [%rd8+136];
	xor.b32  	%r932, %r932, %r840;
$L__BB3_93:
	and.b32  	%r842, %r790, 128;
	setp.eq.s32 	%p52, %r842, 0;
	@%p52 bra 	$L__BB3_95;
	ld.global.u32 	%r843, [%rd8+140];
	xor.b32  	%r936, %r936, %r843;
	ld.global.u32 	%r844, [%rd8+144];
	xor.b32  	%r1119, %r1119, %r844;
	ld.global.u32 	%r845, [%rd8+148];
	xor.b32  	%r1118, %r1118, %r845;
	ld.global.u32 	%r846, [%rd8+152];
	xor.b32  	%r1117, %r1117, %r846;
	ld.global.u32 	%r847, [%rd8+156];
	xor.b32  	%r932, %r932, %r847;
$L__BB3_95:
	and.b32  	%r849, %r790, 256;
	setp.eq.s32 	%p53, %r849, 0;
	@%p53 bra 	$L__BB3_97;
	ld.global.u32 	%r850, [%rd8+160];
	xor.b32  	%r936, %r936, %r850;
	ld.global.u32 	%r851, [%rd8+164];
	xor.b32  	%r1119, %r1119, %r851;
	ld.global.u32 	%r852, [%rd8+168];
	xor.b32  	%r1118, %r1118, %r852;
	ld.global.u32 	%r853, [%rd8+172];
	xor.b32  	%r1117, %r1117, %r853;
	ld.global.u32 	%r854, [%rd8+176];
	xor.b32  	%r932, %r932, %r854;
$L__BB3_97:
	and.b32  	%r856, %r790, 512;
	setp.eq.s32 	%p54, %r856, 0;
	@%p54 bra 	$L__BB3_99;
	ld.global.u32 	%r857, [%rd8+180];
	xor.b32  	%r936, %r936, %r857;
	ld.global.u32 	%r858, [%rd8+184];
	xor.b32  	%r1119, %r1119, %r858;
	ld.global.u32 	%r859, [%rd8+188];
	xor.b32  	%r1118, %r1118, %r859;
	ld.global.u32 	%r860, [%rd8+192];
	xor.b32  	%r1117, %r1117, %r860;
	ld.global.u32 	%r861, [%rd8+196];
	xor.b32  	%r932, %r932, %r861;
$L__BB3_99:
	and.b32  	%r863, %r790, 1024;
	setp.eq.s32 	%p55, %r863, 0;
	@%p55 bra 	$L__BB3_101;
	ld.global.u32 	%r864, [%rd8+200];
	xor.b32  	%r936, %r936, %r864;
	ld.global.u32 	%r865, [%rd8+204];
	xor.b32  	%r1119, %r1119, %r865;
	ld.global.u32 	%r866, [%rd8+208];
	xor.b32  	%r1118, %r1118, %r866;
	ld.global.u32 	%r867, [%rd8+212];
	xor.b32  	%r1117, %r1117, %r867;
	ld.global.u32 	%r868, [%rd8+216];
	xor.b32  	%r932, %r932, %r868;
$L__BB3_101:
	and.b32  	%r870, %r790, 2048;
	setp.eq.s32 	%p56, %r870, 0;
	@%p56 bra 	$L__BB3_103;
	ld.global.u32 	%r871, [%rd8+220];
	xor.b32  	%r936, %r936, %r871;
	ld.global.u32 	%r872, [%rd8+224];
	xor.b32  	%r1119, %r1119, %r872;
	ld.global.u32 	%r873, [%rd8+228];
	xor.b32  	%r1118, %r1118, %r873;
	ld.global.u32 	%r874, [%rd8+232];
	xor.b32  	%r1117, %r1117, %r874;
	ld.global.u32 	%r875, [%rd8+236];
	xor.b32  	%r932, %r932, %r875;
$L__BB3_103:
	and.b32  	%r877, %r790, 4096;
	setp.eq.s32 	%p57, %r877, 0;
	@%p57 bra 	$L__BB3_105;
	ld.global.u32 	%r878, [%rd8+240];
	xor.b32  	%r936, %r936, %r878;
	ld.global.u32 	%r879, [%rd8+244];
	xor.b32  	%r1119, %r1119, %r879;
	ld.global.u32 	%r880, [%rd8+248];
	xor.b32  	%r1118, %r1118, %r880;
	ld.global.u32 	%r881, [%rd8+252];
	xor.b32  	%r1117, %r1117, %r881;
	ld.global.u32 	%r882, [%rd8+256];
	xor.b32  	%r932, %r932, %r882;
$L__BB3_105:
	and.b32  	%r884, %r790, 8192;
	setp.eq.s32 	%p58, %r884, 0;
	@%p58 bra 	$L__BB3_107;
	ld.global.u32 	%r885, [%rd8+260];
	xor.b32  	%r936, %r936, %r885;
	ld.global.u32 	%r886, [%rd8+264];
	xor.b32  	%r1119, %r1119, %r886;
	ld.global.u32 	%r887, [%rd8+268];
	xor.b32  	%r1118, %r1118, %r887;
	ld.global.u32 	%r888, [%rd8+272];
	xor.b32  	%r1117, %r1117, %r888;
	ld.global.u32 	%r889, [%rd8+276];
	xor.b32  	%r932, %r932, %r889;
$L__BB3_107:
	and.b32  	%r891, %r790, 16384;
	setp.eq.s32 	%p59, %r891, 0;
	@%p59 bra 	$L__BB3_109;
	ld.global.u32 	%r892, [%rd8+280];
	xor.b32  	%r936, %r936, %r892;
	ld.global.u32 	%r893, [%rd8+284];
	xor.b32  	%r1119, %r1119, %r893;
	ld.global.u32 	%r894, [%rd8+288];
	xor.b32  	%r1118, %r1118, %r894;
	ld.global.u32 	%r895, [%rd8+292];
	xor.b32  	%r1117, %r1117, %r895;
	ld.global.u32 	%r896, [%rd8+296];
	xor.b32  	%r932, %r932, %r896;
$L__BB3_109:
	and.b32  	%r898, %r790, 32768;
	setp.eq.s32 	%p60, %r898, 0;
	@%p60 bra 	$L__BB3_111;
	ld.global.u32 	%r899, [%rd8+300];
	xor.b32  	%r936, %r936, %r899;
	ld.global.u32 	%r900, [%rd8+304];
	xor.b32  	%r1119, %r1119, %r900;
	ld.global.u32 	%r901, [%rd8+308];
	xor.b32  	%r1118, %r1118, %r901;
	ld.global.u32 	%r902, [%rd8+312];
	xor.b32  	%r1117, %r1117, %r902;
	ld.global.u32 	%r903, [%rd8+316];
	xor.b32  	%r932, %r932, %r903;
$L__BB3_111:
	add.s32 	%r1115, %r1115, 16;
	setp.ne.s32 	%p61, %r1115, 32;
	@%p61 bra 	$L__BB3_79;
	mad.lo.s32 	%r904, %r1109, -31, %r366;
	add.s32 	%r1109, %r904, 1;
	setp.ne.s32 	%p62, %r1109, 5;
	@%p62 bra 	$L__BB3_78;
	st.local.u32 	[%rd1+4], %r936;
	st.local.v2.u32 	[%rd1+8], {%r1119, %r1118};
	st.local.v2.u32 	[%rd1+16], {%r1117, %r932};
$L__BB3_114:
	shr.u64 	%rd26, %rd3, 2;
	add.s32 	%r919, %r919, 1;
	setp.gt.u64 	%p63, %rd3, 3;
	@%p63 bra 	$L__BB3_2;
$L__BB3_115:
	cvta.to.global.u64 	%rd23, %rd10;
	shr.u32 	%r905, %r936, 2;
	xor.b32  	%r906, %r905, %r936;
	shl.b32 	%r907, %r932, 4;
	shl.b32 	%r908, %r906, 1;
	xor.b32  	%r909, %r908, %r907;
	xor.b32  	%r910, %r909, %r906;
	xor.b32  	%r911, %r910, %r932;
	add.s32 	%r912, %r1, %r911;
	add.s32 	%r913, %r912, 362437;
	rem.u32 	%r914, %r913, %r540;
	add.s32 	%r915, %r914, 1;
	abs.s32 	%r916, %r915;
	shl.b64 	%rd24, %rd2, 2;
	add.s64 	%rd25, %rd23, %rd24;
	st.global.u32 	[%rd25], %r916;
	ret;

}
	// .globl	_Z26kernelReemplazarPosicionesPiiiiiS_
.visible .entry _Z26kernelReemplazarPosicionesPiiiiiS_(
	.param .u64 .ptr .align 1 _Z26kernelReemplazarPosicionesPiiiiiS__param_0,
	.param .u32 _Z26kernelReemplazarPosicionesPiiiiiS__param_1,
	.param .u32 _Z26kernelReemplazarPosicionesPiiiiiS__param_2,
	.param .u32 _Z26kernelReemplazarPosicionesPiiiiiS__param_3,
	.param .u32 _Z26kernelReemplazarPosicionesPiiiiiS__param_4,
	.param .u64 .ptr .align 1 _Z26kernelReemplazarPosicionesPiiiiiS__param_5
)
{
	.local .align 8 .b8 	__local_depot4[48];
	.reg .b64 	%SP;
	.reg .b64 	%SPL;
	.reg .pred 	%p<70>;
	.reg .b32 	%r<1213>;
	.reg .b64 	%rd<31>;

	mov.u64 	%SPL, __local_depot4;
	ld.param.u64 	%rd14, [_Z26kernelReemplazarPosicionesPiiiiiS__param_0];
	ld.param.u32 	%r541, [_Z26kernelReemplazarPosicionesPiiiiiS__param_1];
	ld.param.u32 	%r542, [_Z26kernelReemplazarPosicionesPiiiiiS__param_2];
	ld.param.u32 	%r543, [_Z26kernelReemplazarPosicionesPiiiiiS__param_3];
	ld.param.u32 	%r544, [_Z26kernelReemplazarPosicionesPiiiiiS__param_4];
	ld.param.u64 	%rd15, [_Z26kernelReemplazarPosicionesPiiiiiS__param_5];
	cvta.to.global.u64 	%rd1, %rd14;
	cvta.to.global.u64 	%rd2, %rd15;
	add.u64 	%rd3, %SPL, 0;
	mov.u32 	%r545, %ctaid.x;
	mov.u32 	%r546, %ntid.x;
	mov.u32 	%r547, %tid.x;
	mad.lo.s32 	%r548, %r545, %r546, %r547;
	mov.b32 	%r549, 0;
	st.global.u32 	[%rd2], %r549;
	cvt.s64.s32 	%rd30, %r548;
	mul.wide.s32 	%rd17, %r548, 4;
	add.s64 	%rd5, %rd1, %rd17;
	ld.global.u32 	%r550, [%rd5];
	setp.ne.s32 	%p1, %r550, -1;
	@%p1 bra 	$L__BB4_121;
	cvt.u32.u64 	%r551, %rd30;
	div.s32 	%r552, %r551, %r542;
	setp.lt.s32 	%p2, %r552, 1;
	setp.gt.s32 	%p3, %r552, %r541;
	sub.s32 	%r553, %r551, %r542;
	mul.wide.s32 	%rd18, %r553, 4;
	add.s64 	%rd6, %rd1, %rd18;
	ld.global.u32 	%r1, [%rd6];
	or.pred  	%p4, %p2, %p3;
	@%p4 bra 	$L__BB4_4;
	setp.eq.s32 	%p5, %r1, -1;
	@%p5 bra 	$L__BB4_4;
	bar.sync 	0;
	ld.global.u32 	%r554, [%rd6];
	st.global.u32 	[%rd5], %r554;
	mov.b32 	%r555, -1;
	st.global.u32 	[%rd6], %r555;
	atom.global.add.u32 	%r556, [%rd2], 1;
	bar.sync 	0;
	bra.uni 	$L__BB4_121;
$L__BB4_4:
	setp.eq.s32 	%p6, %r1, -1;
	@%p6 bra 	$L__BB4_121;
	xor.b32  	%r558, %r543, -1429050551;
	mul.lo.s32 	%r559, %r558, 1099087573;
	setp.gt.s32 	%p7, %r543, -1;
	selp.b32 	%r560, -644748465, -1947113066, %p7;
	add.s32 	%r561, %r560, %r559;
	add.s32 	%r2, %r561, 6615241;
	add.s32 	%r949, %r559, 123456789;
	st.local.v2.u32 	[%rd3], {%r2, %r949};
	xor.b32  	%r562, %r559, 362436069;
	add.s32 	%r563, %r560, 521288629;
	st.local.v2.u32 	[%rd3+8], {%r562, %r563};
	xor.b32  	%r564, %r560, 88675123;
	add.s32 	%r945, %r559, 5783321;
	st.local.v2.u32 	[%rd3+16], {%r564, %r945};
	setp.eq.s32 	%p8, %r551, 0;
	@%p8 bra 	$L__BB4_120;
	mov.b32 	%r932, 0;
	mov.u64 	%rd20, precalc_xorwow_matrix;
$L__BB4_7:
	mov.u64 	%rd7, %rd30;
	and.b64  	%rd8, %rd7, 3;
	setp.eq.s64 	%p9, %rd8, 0;
	@%p9 bra 	$L__BB4_119;
	mul.wide.u32 	%rd19, %r932, 3200;
	add.s64 	%rd9, %rd20, %rd19;
	mov.b32 	%r945, 0;
	mov.u32 	%r946, %r945;
	mov.u32 	%r947, %r945;
	mov.u32 	%r948, %r945;
	mov.u32 	%r949, %r945;
	mov.u32 	%r938, %r945;
$L__BB4_9:
	mul.wide.u32 	%rd21, %r938, 4;
	add.s64 	%rd22, %rd3, %rd21;
	ld.local.u32 	%r14, [%rd22+4];
	shl.b32 	%r15, %r938, 5;
	mov.b32 	%r944, 0;
$L__BB4_10:
	.pragma "nounroll";
	shr.u32 	%r568, %r14, %r944;
	and.b32  	%r569, %r568, 1;
	setp.eq.b32 	%p10, %r569, 1;
	not.pred 	%p11, %p10;
	add.s32 	%r570, %r15, %r944;
	mul.lo.s32 	%r571, %r570, 5;
	mul.wide.u32 	%rd23, %r571, 4;
	add.s64 	%rd10, %rd9, %rd23;
	@%p11 bra 	$L__BB4_12;
	ld.global.u32 	%r572, [%rd10];
	xor.b32  	%r949, %r949, %r572;
	ld.global.u32 	%r573, [%rd10+4];
	xor.b32  	%r948, %r948, %r573;
	ld.global.u32 	%r574, [%rd10+8];
	xor.b32  	%r947, %r947, %r574;
	ld.global.u32 	%r575, [%rd10+12];
	xor.b32  	%r946, %r946, %r575;
	ld.global.u32 	%r576, [%rd10+16];
	xor.b32  	%r945, %r945, %r576;
$L__BB4_12:
	and.b32  	%r578, %r568, 2;
	setp.eq.s32 	%p12, %r578, 0;
	@%p12 bra 	$L__BB4_14;
	ld.global.u32 	%r579, [%rd10+20];
	xor.b32  	%r949, %r949, %r579;
	ld.global.u32 	%r580, [%rd10+24];
	xor.b32  	%r948, %r948, %r580;
	ld.global.u32 	%r581, [%rd10+28];
	xor.b32  	%r947, %r947, %r581;
	ld.global.u32 	%r582, [%rd10+32];
	xor.b32  	%r946, %r946, %r582;
	ld.global.u32 	%r583, [%rd10+36];
	xor.b32  	%r945, %r945, %r583;
$L__BB4_14:
	and.b32  	%r585, %r568, 4;
	setp.eq.s32 	%p13, %r585, 0;
	@%p13 bra 	$L__BB4_16;
	ld.global.u32 	%r586, [%rd10+40];
	xor.b32  	%r949, %r949, %r586;
	ld.global.u32 	%r587, [%rd10+44];
	xor.b32  	%r948, %r948, %r587;
	ld.global.u32 	%r588, [%rd10+48];
	xor.b32  	%r947, %r947, %r588;
	ld.global.u32 	%r589, [%rd10+52];
	xor.b32  	%r946, %r946, %r589;
	ld.global.u32 	%r590, [%rd10+56];
	xor.b32  	%r945, %r945, %r590;
$L__BB4_16:
	and.b32  	%r592, %r568, 8;
	setp.eq.s32 	%p14, %r592, 0;
	@%p14 bra 	$L__BB4_18;
	ld.global.u32 	%r593, [%rd10+60];
	xor.b32  	%r949, %r949, %r593;
	ld.global.u32 	%r594, [%rd10+64];
	xor.b32  	%r948, %r948, %r594;
	ld.global.u32 	%r595, [%rd10+68];
	xor.b32  	%r947, %r947, %r595;
	ld.global.u32 	%r596, [%rd10+72];
	xor.b32  	%r946, %r946, %r596;
	ld.global.u32 	%r597, [%rd10+76];
	xor.b32  	%r945, %r945, %r597;
$L__BB4_18:
	and.b32  	%r599, %r568, 16;
	setp.eq.s32 	%p15, %r599, 0;
	@%p15 bra 	$L__BB4_20;
	ld.global.u32 	%r600, [%rd10+80];
	xor.b32  	%r949, %r949, %r600;
	ld.global.u32 	%r601, [%rd10+84];
	xor.b32  	%r948, %r948, %r601;
	ld.global.u32 	%r602, [%rd10+88];
	xor.b32  	%r947, %r947, %r602;
	ld.global.u32 	%r603, [%rd10+92];
	xor.b32  	%r946, %r946, %r603;
	ld.global.u32 	%r604, [%rd10+96];
	xor.b32  	%r945, %r945, %r604;
$L__BB4_20:
	and.b32  	%r606, %r568, 32;
	setp.eq.s32 	%p16, %r606, 0;
	@%p16 bra 	$L__BB4_22;
	ld.global.u32 	%r607, [%rd10+100];
	xor.b32  	%r949, %r949, %r607;
	ld.global.u32 	%r608, [%rd10+104];
	xor.b32  	%r948, %r948, %r608;
	ld.global.u32 	%r609, [%rd10+108];
	xor.b32  	%r947, %r947, %r609;
	ld.global.u32 	%r610, [%rd10+112];
	xor.b32  	%r946, %r946, %r610;
	ld.global.u32 	%r611, [%rd10+116];
	xor.b32  	%r945, %r945, %r611;
$L__BB4_22:
	and.b32  	%r613, %r568, 64;
	setp.eq.s32 	%p17, %r613, 0;
	@%p17 bra 	$L__BB4_24;
	ld.global.u32 	%r614, [%rd10+120];
	xor.b32  	%r949, %r949, %r614;
	ld.global.u32 	%r615, [%rd10+124];
	xor.b32  	%r948, %r948, %r615;
	ld.global.u32 	%r616, [%rd10+128];
	xor.b32  	%r947, %r947, %r616;
	ld.global.u32 	%r617, [%rd10+132];
	xor.b32  	%r946, %r946, %r617;
	ld.global.u32 	%r618, [%rd10+136];
	xor.b32  	%r945, %r945, %r618;
$L__BB4_24:
	and.b32  	%r620, %r568, 128;
	setp.eq.s32 	%p18, %r620, 0;
	@%p18 bra 	$L__BB4_26;
	ld.global.u32 	%r621, [%rd10+140];
	xor.b32  	%r949, %r949, %r621;
	ld.global.u32 	%r622, [%rd10+144];
	xor.b32  	%r948, %r948, %r622;
	ld.global.u32 	%r623, [%rd10+148];
	xor.b32  	%r947, %r947, %r623;
	ld.global.u32 	%r624, [%rd10+152];
	xor.b32  	%r946, %r946, %r624;
	ld.global.u32 	%r625, [%rd10+156];
	xor.b32  	%r945, %r945, %r625;
$L__BB4_26:
	and.b32  	%r627, %r568, 256;
	setp.eq.s32 	%p19, %r627, 0;
	@%p19 bra 	$L__BB4_28;
	ld.global.u32 	%r628, [%rd10+160];
	xor.b32  	%r949, %r949, %r628;
	ld.global.u32 	%r629, [%rd10+164];
	xor.b32  	%r948, %r948, %r629;
	ld.global.u32 	%r630, [%rd10+168];
	xor.b32  	%r947, %r947, %r630;
	ld.global.u32 	%r631, [%rd10+172];
	xor.b32  	%r946, %r946, %r631;
	ld.global.u32 	%r632, [%rd10+176];
	xor.b32  	%r945, %r945, %r632;
$L__BB4_28:
	and.b32  	%r634, %r568, 512;
	setp.eq.s32 	%p20, %r634, 0;
	@%p20 bra 	$L__BB4_30;
	ld.global.u32 	%r635, [%rd10+180];
	xor.b32  	%r949, %r949, %r635;
	ld.global.u32 	%r636, [%rd10+184];
	xor.b32  	%r948, %r948, %r636;
	ld.global.u32 	%r637, [%rd10+188];
	xor.b32  	%r947, %r947, %r637;
	ld.global.u32 	%r638, [%rd10+192];
	xor.b32  	%r946, %r946, %r638;
	ld.global.u32 	%r639, [%rd10+196];
	xor.b32  	%r945, %r945, %r639;
$L__BB4_30:
	and.b32  	%r641, %r568, 1024;
	setp.eq.s32 	%p21, %r641, 0;
	@%p21 bra 	$L__BB4_32;
	ld.global.u32 	%r642, [%rd10+200];
	xor.b32  	%r949, %r949, %r642;
	ld.global.u32 	%r643, [%rd10+204];
	xor.b32  	%r948, %r948, %r643;
	ld.global.u32 	%r644, [%rd10+208];
	xor.b32  	%r947, %r947, %r644;
	ld.global.u32 	%r645, [%rd10+212];
	xor.b32  	%r946, %r946, %r645;
	ld.global.u32 	%r646, [%rd10+216];
	xor.b32  	%r945, %r945, %r646;
$L__BB4_32:
	and.b32  	%r648, %r568, 2048;
	setp.eq.s32 	%p22, %r648, 0;
	@%p22 bra 	$L__BB4_34;
	ld.global.u32 	%r649, [%rd10+220];
	xor.b32  	%r949, %r949, %r649;
	ld.global.u32 	%r650, [%rd10+224];
	xor.b32  	%r948, %r948, %r650;
	ld.global.u32 	%r651, [%rd10+228];
	xor.b32  	%r947, %r947, %r651;
	ld.global.u32 	%r652, [%rd10+232];
	xor.b32  	%r946, %r946, %r652;
	ld.global.u32 	%r653, [%rd10+236];
	xor.b32  	%r945, %r945, %r653;
$L__BB4_34:
	and.b32  	%r655, %r568, 4096;
	setp.eq.s32 	%p23, %r655, 0;
	@%p23 bra 	$L__BB4_36;
	ld.global.u32 	%r656, [%rd10+240];
	xor.b32  	%r949, %r949, %r656;
	ld.global.u32 	%r657, [%rd10+244];
	xor.b32  	%r948, %r948, %r657;
	ld.global.u32 	%r658, [%rd10+248];
	xor.b32  	%r947, %r947, %r658;
	ld.global.u32 	%r659, [%rd10+252];
	xor.b32  	%r946, %r946, %r659;
	ld.global.u32 	%r660, [%rd10+256];
	xor.b32  	%r945, %r945, %r660;
$L__BB4_36:
	and.b32  	%r662, %r568, 8192;
	setp.eq.s32 	%p24, %r662, 0;
	@%p24 bra 	$L__BB4_38;
	ld.global.u32 	%r663, [%rd10+260];
	xor.b32  	%r949, %r949, %r663;
	ld.global.u32 	%r664, [%rd10+264];
	xor.b32  	%r948, %r948, %r664;
	ld.global.u32 	%r665, [%rd10+268];
	xor.b32  	%r947, %r947, %r665;
	ld.global.u32 	%r666, [%rd10+272];
	xor.b32  	%r946, %r946, %r666;
	ld.global.u32 	%r667, [%rd10+276];
	xor.b32  	%r945, %r945, %r667;
$L__BB4_38:
	and.b32  	%r669, %r568, 16384;
	setp.eq.s32 	%p25, %r669, 0;
	@%p25 bra 	$L__BB4_40;
	ld.global.u32 	%r670, [%rd10+280];
	xor.b32  	%r949, %r949, %r670;
	ld.global.u32 	%r671, [%rd10+284];
	xor.b32  	%r948, %r948, %r671;
	ld.global.u32 	%r672, [%rd10+288];
	xor.b32  	%r947, %r947, %r672;
	ld.global.u32 	%r673, [%rd10+292];
	xor.b32  	%r946, %r946, %r673;
	ld.global.u32 	%r674, [%rd10+296];
	xor.b32  	%r945, %r945, %r674;
$L__BB4_40:
	and.b32  	%r676, %r568, 32768;
	setp.eq.s32 	%p26, %r676, 0;
	@%p26 bra 	$L__BB4_42;
	ld.global.u32 	%r677, [%rd10+300];
	xor.b32  	%r949, %r949, %r677;
	ld.global.u32 	%r678, [%rd10+304];
	xor.b32  	%r948, %r948, %r678;
	ld.global.u32 	%r679, [%rd10+308];
	xor.b32  	%r947, %r947, %r679;
	ld.global.u32 	%r680, [%rd10+312];
	xor.b32  	%r946, %r946, %r680;
	ld.global.u32 	%r681, [%rd10+316];
	xor.b32  	%r945, %r945, %r681;
$L__BB4_42:
	add.s32 	%r944, %r944, 16;
	setp.ne.s32 	%p27, %r944, 32;
	@%p27 bra 	$L__BB4_10;
	mad.lo.s32 	%r682, %r938, -31, %r15;
	add.s32 	%r938, %r682, 1;
	setp.ne.s32 	%p28, %r938, 5;
	@%p28 bra 	$L__BB4_9;
	st.local.u32 	[%rd3+4], %r949;
	st.local.v2.u32 	[%rd3+8], {%r948, %r947};
	st.local.v2.u32 	[%rd3+16], {%r946, %r945};
	setp.eq.s64 	%p29, %rd8, 1;
	@%p29 bra 	$L__BB4_119;
	mov.b32 	%r945, 0;
	mov.u32 	%r1038, %r945;
	mov.u32 	%r1039, %r945;
	mov.u32 	%r1040, %r945;
	mov.u32 	%r949, %r945;
	mov.u32 	%r1030, %r945;
$L__BB4_46:
	mul.wide.u32 	%rd24, %r1030, 4;
	add.s64 	%rd25, %rd3, %rd24;
	ld.local.u32 	%r190, [%rd25+4];
	shl.b32 	%r191, %r1030, 5;
	mov.b32 	%r1036, 0;
$L__BB4_47:
	.pragma "nounroll";
	shr.u32 	%r685, %r190, %r1036;
	and.b32  	%r686, %r685, 1;
	setp.eq.b32 	%p30, %r686, 1;
	not.pred 	%p31, %p30;
	add.s32 	%r687, %r191, %r1036;
	mul.lo.s32 	%r688, %r687, 5;
	mul.wide.u32 	%rd26, %r688, 4;
	add.s64 	%rd11, %rd9, %rd26;
	@%p31 bra 	$L__BB4_49;
	ld.global.u32 	%r689, [%rd11];
	xor.b32  	%r949, %r949, %r689;
	ld.global.u32 	%r690, [%rd11+4];
	xor.b32  	%r1040, %r1040, %r690;
	ld.global.u32 	%r691, [%rd11+8];
	xor.b32  	%r1039, %r1039, %r691;
	ld.global.u32 	%r692, [%rd11+12];
	xor.b32  	%r1038, %r1038, %r692;
	ld.global.u32 	%r693, [%rd11+16];
	xor.b32  	%r945, %r945, %r693;
$L__BB4_49:
	and.b32  	%r695, %r685, 2;
	setp.eq.s32 	%p32, %r695, 0;
	@%p32 bra 	$L__BB4_51;
	ld.global.u32 	%r696, [%rd11+20];
	xor.b32  	%r949, %r949, %r696;
	ld.global.u32 	%r697, [%rd11+24];
	xor.b32  	%r1040, %r1040, %r697;
	ld.global.u32 	%r698, [%rd11+28];
	xor.b32  	%r1039, %r1039, %r698;
	ld.global.u32 	%r699, [%rd11+32];
	xor.b32  	%r1038, %r1038, %r699;
	ld.global.u32 	%r700, [%rd11+36];
	xor.b32  	%r945, %r945, %r700;
$L__BB4_51:
	and.b32  	%r702, %r685, 4;
	setp.eq.s32 	%p33, %r702, 0;
	@%p33 bra 	$L__BB4_53;
	ld.global.u32 	%r703, [%rd11+40];
	xor.b32  	%r949, %r949, %r703;
	ld.global.u32 	%r704, [%rd11+44];
	xor.b32  	%r1040, %r1040, %r704;
	ld.global.u32 	%r705, [%rd11+48];
	xor.b32  	%r1039, %r1039, %r705;
	ld.global.u32 	%r706, [%rd11+52];
	xor.b32  	%r1038, %r1038, %r706;
	ld.global.u32 	%r707, [%rd11+56];
	xor.b32  	%r945, %r945, %r707;
$L__BB4_53:
	and.b32  	%r709, %r685, 8;
	setp.eq.s32 	%p34, %r709, 0;
	@%p34 bra 	$L__BB4_55;
	ld.global.u32 	%r710, [%rd11+60];
	xor.b32  	%r949, %r949, %r710;
	ld.global.u32 	%r711, [%rd11+64];
	xor.b32  	%r1040, %r1040, %r711;
	ld.global.u32 	%r712, [%rd11+68];
	xor.b32  	%r1039, %r1039, %r712;
	ld.global.u32 	%r713, [%rd11+72];
	xor.b32  	%r1038, %r1038, %r713;
	ld.global.u32 	%r714, [%rd11+76];
	xor.b32  	%r945, %r945, %r714;
$L__BB4_55:
	and.b32  	%r716, %r685, 16;
	setp.eq.s32 	%p35, %r716, 0;
	@%p35 bra 	$L__BB4_57;
	ld.global.u32 	%r717, [%rd11+80];
	xor.b32  	%r949, %r949, %r717;
	ld.global.u32 	%r718, [%rd11+84];
	xor.b32  	%r1040, %r1040, %r718;
	ld.global.u32 	%r719, [%rd11+88];
	xor.b32  	%r1039, %r1039, %r719;
	ld.global.u32 	%r720, [%rd11+92];
	xor.b32  	%r1038, %r1038, %r720;
	ld.global.u32 	%r721, [%rd11+96];
	xor.b32  	%r945, %r945, %r721;
$L__BB4_57:
	and.b32  	%r723, %r685, 32;
	setp.eq.s32 	%p36, %r723, 0;
	@%p36 bra 	$L__BB4_59;
	ld.global.u32 	%r724, [%rd11+100];
	xor.b32  	%r949, %r949, %r724;
	ld.global.u32 	%r725, [%rd11+104];
	xor.b32  	%r1040, %r1040, %r725;
	ld.global.u32 	%r726, [%rd11+108];
	xor.b32  	%r1039, %r1039, %r726;
	ld.global.u32 	%r727, [%rd11+112];
	xor.b32  	%r1038, %r1038, %r727;
	ld.global.u32 	%r728, [%rd11+116];
	xor.b32  	%r945, %r945, %r728;
$L__BB4_59:
	and.b32  	%r730, %r685, 64;
	setp.eq.s32 	%p37, %r730, 0;
	@%p37 bra 	$L__BB4_61;
	ld.global.u32 	%r731, [%rd11+120];
	xor.b32  	%r949, %r949, %r731;
	ld.global.u32 	%r732, [%rd11+124];
	xor.b32  	%r1040, %r1040, %r732;
	ld.global.u32 	%r733, [%rd11+128];
	xor.b32  	%r1039, %r1039, %r733;
	ld.global.u32 	%r734, [%rd11+132];
	xor.b32  	%r1038, %r1038, %r734;
	ld.global.u32 	%r735, [%rd11+136];
	xor.b32  	%r945, %r945, %r735;
$L__BB4_61:
	and.b32  	%r737, %r685, 128;
	setp.eq.s32 	%p38, %r737, 0;
	@%p38 bra 	$L__BB4_63;
	ld.global.u32 	%r738, [%rd11+140];
	xor.b32  	%r949, %r949, %r738;
	ld.global.u32 	%r739, [%rd11+144];
	xor.b32  	%r1040, %r1040, %r739;
	ld.global.u32 	%r740, [%rd11+148];
	xor.b32  	%r1039, %r1039, %r740;
	ld.global.u32 	%r741, [%rd11+152];
	xor.b32  	%r1038, %r1038, %r741;
	ld.global.u32 	%r742, [%rd11+156];
	xor.b32  	%r945, %r945, %r742;
$L__BB4_63:
	and.b32  	%r744, %r685, 256;
	setp.eq.s32 	%p39, %r744, 0;
	@%p39 bra 	$L__BB4_65;
	ld.global.u32 	%r745, [%rd11+160];
	xor.b32  	%r949, %r949, %r745;
	ld.global.u32 	%r746, [%rd11+164];
	xor.b32  	%r1040, %r1040, %r746;
	ld.global.u32 	%r747, [%rd11+168];
	xor.b32  	%r1039, %r1039, %r747;
	ld.global.u32 	%r748, [%rd11+172];
	xor.b32  	%r1038, %r1038, %r748;
	ld.global.u32 	%r749, [%rd11+176];
	xor.b32  	%r945, %r945, %r749;
$L__BB4_65:
	and.b32  	%r751, %r685, 512;
	setp.eq.s32 	%p40, %r751, 0;
	@%p40 bra 	$L__BB4_67;
	ld.global.u32 	%r752, [%rd11+180];
	xor.b32  	%r949, %r949, %r752;
	ld.global.u32 	%r753, [%rd11+184];
	xor.b32  	%r1040, %r1040, %r753;
	ld.global.u32 	%r754, [%rd11+188];
	xor.b32  	%r1039, %r1039, %r754;
	ld.global.u32 	%r755, [%rd11+192];
	xor.b32  	%r1038, %r1038, %r755;
	ld.global.u32 	%r756, [%rd11+196];
	xor.b32  	%r945, %r945, %r756;
$L__BB4_67:
	and.b32  	%r758, %r685, 1024;
	setp.eq.s32 	%p41, %r758, 0;
	@%p41 bra 	$L__BB4_69;
	ld.global.u32 	%r759, [%rd11+200];
	xor.b32  	%r949, %r949, %r759;
	ld.global.u32 	%r760, [%rd11+204];
	xor.b32  	%r1040, %r1040, %r760;
	ld.global.u32 	%r761, [%rd11+208];
	xor.b32  	%r1039, %r1039, %r761;
	ld.global.u32 	%r762, [%rd11+212];
	xor.b32  	%r1038, %r1038, %r762;
	ld.global.u32 	%r763, [%rd11+216];
	xor.b32  	%r945, %r945, %r763;
$L__BB4_69:
	and.b32  	%r765, %r685, 2048;
	setp.eq.s32 	%p42, %r765, 0;
	@%p42 bra 	$L__BB4_71;
	ld.global.u32 	%r766, [%rd11+220];
	xor.b32  	%r949, %r949, %r766;
	ld.global.u32 	%r767, [%rd11+224];
	xor.b32  	%r1040, %r1040, %r767;
	ld.global.u32 	%r768, [%rd11+228];
	xor.b32  	%r1039, %r1039, %r768;
	ld.global.u32 	%r769, [%rd11+232];
	xor.b32  	%r1038, %r1038, %r769;
	ld.global.u32 	%r770, [%rd11+236];
	xor.b32  	%r945, %r945, %r770;
$L__BB4_71:
	and.b32  	%r772, %r685, 4096;
	setp.eq.s32 	%p43, %r772, 0;
	@%p43 bra 	$L__BB4_73;
	ld.global.u32 	%r773, [%rd11+240];
	xor.b32  	%r949, %r949, %r773;
	ld.global.u32 	%r774, [%rd11+244];
	xor.b32  	%r1040, %r1040, %r774;
	ld.global.u32 	%r775, [%rd11+248];
	xor.b32  	%r1039, %r1039, %r775;
	ld.global.u32 	%r776, [%rd11+252];
	xor.b32  	%r1038, %r1038, %r776;
	ld.global.u32 	%r777, [%rd11+256];
	xor.b32  	%r945, %r945, %r777;
$L__BB4_73:
	and.b32  	%r779, %r685, 8192;
	setp.eq.s32 	%p44, %r779, 0;
	@%p44 bra 	$L__BB4_75;
	ld.global.u32 	%r780, [%rd11+260];
	xor.b32  	%r949, %r949, %r780;
	ld.global.u32 	%r781, [%rd11+264];
	xor.b32  	%r1040, %r1040, %r781;
	ld.global.u32 	%r782, [%rd11+268];
	xor.b32  	%r1039, %r1039, %r782;
	ld.global.u32 	%r783, [%rd11+272];
	xor.b32  	%r1038, %r1038, %r783;
	ld.global.u32 	%r784, [%rd11+276];
	xor.b32  	%r945, %r945, %r784;
$L__BB4_75:
	and.b32  	%r786, %r685, 16384;
	setp.eq.s32 	%p45, %r786, 0;
	@%p45 bra 	$L__BB4_77;
	ld.global.u32 	%r787, [%rd11+280];
	xor.b32  	%r949, %r949, %r787;
	ld.global.u32 	%r788, [%rd11+284];
	xor.b32  	%r1040, %r1040, %r788;
	ld.global.u32 	%r789, [%rd11+288];
	xor.b32  	%r1039, %r1039, %r789;
	ld.global.u32 	%r790, [%rd11+292];
	xor.b32  	%r1038, %r1038, %r790;
	ld.global.u32 	%r791, [%rd11+296];
	xor.b32  	%r945, %r945, %r791;
$L__BB4_77:
	and.b32  	%r793, %r685, 32768;
	setp.eq.s32 	%p46, %r793, 0;
	@%p46 bra 	$L__BB4_79;
	ld.global.u32 	%r794, [%rd11+300];
	xor.b32  	%r949, %r949, %r794;
	ld.global.u32 	%r795, [%rd11+304];
	xor.b32  	%r1040, %r1040, %r795;
	ld.global.u32 	%r796, [%rd11+308];
	xor.b32  	%r1039, %r1039, %r796;
	ld.global.u32 	%r797, [%rd11+312];
	xor.b32  	%r1038, %r1038, %r797;
	ld.global.u32 	%r798, [%rd11+316];
	xor.b32  	%r945, %r945, %r798;
$L__BB4_79:
	add.s32 	%r1036, %r1036, 16;
	setp.ne.s32 	%p47, %r1036, 32;
	@%p47 bra 	$L__BB4_47;
	mad.lo.s32 	%r799, %r1030, -31, %r191;
	add.s32 	%r1030, %r799, 1;
	setp.ne.s32 	%p48, %r1030, 5;
	@%p48 bra 	$L__BB4_46;
	st.local.u32 	[%rd3+4], %r949;
	st.local.v2.u32 	[%rd3+8], {%r1040, %r1039};
	st.local.v2.u32 	[%rd3+16], {%r1038, %r945};
	setp.ne.s64 	%p49, %rd8, 3;
	@%p49 bra 	$L__BB4_119;
	mov.b32 	%r945, 0;
	mov.u32 	%r1130, %r945;
	mov.u32 	%r1131, %r945;
	mov.u32 	%r1132, %r945;
	mov.u32 	%r949, %r945;
	mov.u32 	%r1122, %r945;
$L__BB4_83:
	mul.wide.u32 	%rd27, %r1122, 4;
	add.s64 	%rd28, %rd3, %rd27;
	ld.local.u32 	%r366, [%rd28+4];
	shl.b32 	%r367, %r1122, 5;
	mov.b32 	%r1128, 0;
$L__BB4_84:
	.pragma "nounroll";
	shr.u32 	%r802, %r366, %r1128;
	and.b32  	%r803, %r802, 1;
	setp.eq.b32 	%p50, %r803, 1;
	not.pred 	%p51, %p50;
	add.s32 	%r804, %r367, %r1128;
	mul.lo.s32 	%r805, %r804, 5;
	mul.wide.u32 	%rd29, %r805, 4;
	add.s64 	%rd12, %rd9, %rd29;
	@%p51 bra 	$L__BB4_86;
	ld.global.u32 	%r806, [%rd12];
	xor.b32  	%r949, %r949, %r806;
	ld.global.u32 	%r807, [%rd12+4];
	xor.b32  	%r1132, %r1132, %r807;
	ld.global.u32 	%r808, [%rd12+8];
	xor.b32  	%r1131, %r1131, %r808;
	ld.global.u32 	%r809, [%rd12+12];
	xor.b32  	%r1130, %r1130, %r809;
	ld.global.u32 	%r810, [%rd12+16];
	xor.b32  	%r945, %r945, %r810;
$L__BB4_86:
	and.b32  	%r812, %r802, 2;
	setp.eq.s32 	%p52, %r812, 0;
	@%p52 bra 	$L__BB4_88;
	ld.global.u32 	%r813, [%rd12+20];
	xor.b32  	%r949, %r949, %r813;
	ld.global.u32 	%r814, [%rd12+24];
	xor.b32  	%r1132, %r1132, %r814;
	ld.global.u32 	%r815, [%rd12+28];
	xor.b32  	%r1131, %r1131, %r815;
	ld.global.u32 	%r816, [%rd12+32];
	xor.b32  	%r1130, %r1130, %r816;
	ld.global.u32 	%r817, [%rd12+36];
	xor.b32  	%r945, %r945, %r817;
$L__BB4_88:
	and.b32  	%r819, %r802, 4;
	setp.eq.s32 	%p53, %r819, 0;
	@%p53 bra 	$L__BB4_90;
	ld.global.u32 	%r820, [%rd12+40];
	xor.b32  	%r949, %r949, %r820;
	ld.global.u32 	%r821, [%rd12+44];
	xor.b32  	%r1132, %r1132, %r821;
	ld.global.u32 	%r822, [%rd12+48];
	xor.b32  	%r1131, %r1131, %r822;
	ld.global.u32 	%r823, [%rd12+52];
	xor.b32  	%r1130, %r1130, %r823;
	ld.global.u32 	%r824, [%rd12+56];
	xor.b32  	%r945, %r945, %r824;
$L__BB4_90:
	and.b32  	%r826, %r802, 8;
	setp.eq.s32 	%p54, %r826, 0;
	@%p54 bra 	$L__BB4_92;
	ld.global.u32 	%r827, [%rd12+60];
	xor.b32  	%r949, %r949, %r827;
	ld.global.u32 	%r828, [%rd12+64];
	xor.b32  	%r1132, %r1132, %r828;
	ld.global.u32 	%r829, [%rd12+68];
	xor.b32  	%r1131, %r1131, %r829;
	ld.global.u32 	%r830, [%rd12+72];
	xor.b32  	%r1130, %r1130, %r830;
	ld.global.u32 	%r831, [%rd12+76];
	xor.b32  	%r945, %r945, %r831;
$L__BB4_92:
	and.b32  	%r833, %r802, 16;
	setp.eq.s32 	%p55, %r833, 0;
	@%p55 bra 	$L__BB4_94;
	ld.global.u32 	%r834, [%rd12+80];
	xor.b32  	%r949, %r949, %r834;
	ld.global.u32 	%r835, [%rd12+84];
	xor.b32  	%r1132, %r1132, %r835;
	ld.global.u32 	%r836, [%rd12+88];
	xor.b32  	%r1131, %r1131, %r836;
	ld.global.u32 	%r837, [%rd12+92];
	xor.b32  	%r1130, %r1130, %r837;
	ld.global.u32 	%r838, [%rd12+96];
	xor.b32  	%r945, %r945, %r838;
$L__BB4_94:
	and.b32  	%r840, %r802, 32;
	setp.eq.s32 	%p56, %r840, 0;
	@%p56 bra 	$L__BB4_96;
	ld.global.u32 	%r841, [%rd12+100];
	xor.b32  	%r949, %r949, %r841;
	ld.global.u32 	%r842, [%rd12+104];
	xor.b32  	%r1132, %r1132, %r842;
	ld.global.u32 	%r843, [%rd12+108];
	xor.b32  	%r1131, %r1131, %r843;
	ld.global.u32 	%r844, [%rd12+112];
	xor.b32  	%r1130, %r1130, %r844;
	ld.global.u32 	%r845, [%rd12+116];
	xor.b32  	%r945, %r945, %r845;
$L__BB4_96:
	and.b32  	%r847, %r802, 64;
	setp.eq.s32 	%p57, %r847, 0;
	@%p57 bra 	$L__BB4_98;
	ld.global.u32 	%r848, [%rd12+120];
	xor.b32  	%r949, %r949, %r848;
	ld.global.u32 	%r849, [%rd12+124];
	xor.b32  	%r1132, %r1132, %r849;
	ld.global.u32 	%r850, [%rd12+128];
	xor.b32  	%r1131, %r1131, %r850;
	ld.global.u32 	%r851, [%rd12+132];
	xor.b32  	%r1130, %r1130, %r851;
	ld.global.u32 	%r852, [%rd12+136];
	xor.b32  	%r945, %r945, %r852;
$L__BB4_98:
	and.b32  	%r854, %r802, 128;
	setp.eq.s32 	%p58, %r854, 0;
	@%p58 bra 	$L__BB4_100;
	ld.global.u32 	%r855, [%rd12+140];
	xor.b32  	%r949, %r949, %r855;
	ld.global.u32 	%r856, [%rd12+144];
	xor.b32  	%r1132, %r1132, %r856;
	ld.global.u32 	%r857, [%rd12+148];
	xor.b32  	%r1131, %r1131, %r857;
	ld.global.u32 	%r858, [%rd12+152];
	xor.b32  	%r1130, %r1130, %r858;
	ld.global.u32 	%r859, [%rd12+156];
	xor.b32  	%r945, %r945, %r859;
$L__BB4_100:
	and.b32  	%r861, %r802, 256;
	setp.eq.s32 	%p59, %r861, 0;
	@%p59 bra 	$L__BB4_102;
	ld.global.u32 	%r862, [%rd12+160];
	xor.b32  	%r949, %r949, %r862;
	ld.global.u32 	%r863, [%rd12+164];
	xor.b32  	%r1132, %r1132, %r863;
	ld.global.u32 	%r864, [%rd12+168];
	xor.b32  	%r1131, %r1131, %r864;
	ld.global.u32 	%r865, [%rd12+172];
	xor.b32  	%r1130, %r1130, %r865;
	ld.global.u32 	%r866, [%rd12+176];
	xor.b32  	%r945, %r945, %r866;
$L__BB4_102:
	and.b32  	%r868, %r802, 512;
	setp.eq.s32 	%p60, %r868, 0;
	@%p60 bra 	$L__BB4_104;
	ld.global.u32 	%r869, [%rd12+180];
	xor.b32  	%r949, %r949, %r869;
	ld.global.u32 	%r870, [%rd12+184];
	xor.b32  	%r1132, %r1132, %r870;
	ld.global.u32 	%r871, [%rd12+188];
	xor.b32  	%r1131, %r1131, %r871;
	ld.global.u32 	%r872, [%rd12+192];
	xor.b32  	%r1130, %r1130, %r872;
	ld.global.u32 	%r873, [%rd12+196];
	xor.b32  	%r945, %r945, %r873;
$L__BB4_104:
	and.b32  	%r875, %r802, 1024;
	setp.eq.s32 	%p61, %r875, 0;
	@%p61 bra 	$L__BB4_106;
	ld.global.u32 	%r876, [%rd12+200];
	xor.b32  	%r949, %r949, %r876;
	ld.global.u32 	%r877, [%rd12+204];
	xor.b32  	%r1132, %r1132, %r877;
	ld.global.u32 	%r878, [%rd12+208];
	xor.b32  	%r1131, %r1131, %r878;
	ld.global.u32 	%r879, [%rd12+212];
	xor.b32  	%r1130, %r1130, %r879;
	ld.global.u32 	%r880, [%rd12+216];
	xor.b32  	%r945, %r945, %r880;
$L__BB4_106:
	and.b32  	%r882, %r802, 2048;
	setp.eq.s32 	%p62, %r882, 0;
	@%p62 bra 	$L__BB4_108;
	ld.global.u32 	%r883, [%rd12+220];
	xor.b32  	%r949, %r949, %r883;
	ld.global.u32 	%r884, [%rd12+224];
	xor.b32  	%r1132, %r1132, %r884;
	ld.global.u32 	%r885, [%rd12+228];
	xor.b32  	%r1131, %r1131, %r885;
	ld.global.u32 	%r886, [%rd12+232];
	xor.b32  	%r1130, %r1130, %r886;
	ld.global.u32 	%r887, [%rd12+236];
	xor.b32  	%r945, %r945, %r887;
$L__BB4_108:
	and.b32  	%r889, %r802, 4096;
	setp.eq.s32 	%p63, %r889, 0;
	@%p63 bra 	$L__BB4_110;
	ld.global.u32 	%r890, [%rd12+240];
	xor.b32  	%r949, %r949, %r890;
	ld.global.u32 	%r891, [%rd12+244];
	xor.b32  	%r1132, %r1132, %r891;
	ld.global.u32 	%r892, [%rd12+248];
	xor.b32  	%r1131, %r1131, %r892;
	ld.global.u32 	%r893, [%rd12+252];
	xor.b32  	%r1130, %r1130, %r893;
	ld.global.u32 	%r894, [%rd12+256];
	xor.b32  	%r945, %r945, %r894;
$L__BB4_110:
	and.b32  	%r896, %r802, 8192;
	setp.eq.s32 	%p64, %r896, 0;
	@%p64 bra 	$L__BB4_112;
	ld.global.u32 	%r897, [%rd12+260];
	xor.b32  	%r949, %r949, %r897;
	ld.global.u32 	%r898, [%rd12+264];
	xor.b32  	%r1132, %r1132, %r898;
	ld.global.u32 	%r899, [%rd12+268];
	xor.b32  	%r1131, %r1131, %r899;
	ld.global.u32 	%r900, [%rd12+272];
	xor.b32  	%r1130, %r1130, %r900;
	ld.global.u32 	%r901, [%rd12+276];
	xor.b32  	%r945, %r945, %r901;
$L__BB4_112:
	and.b32  	%r903, %r802, 16384;
	setp.eq.s32 	%p65, %r903, 0;
	@%p65 bra 	$L__BB4_114;
	ld.global.u32 	%r904, [%rd12+280];
	xor.b32  	%r949, %r949, %r904;
	ld.global.u32 	%r905, [%rd12+284];
	xor.b32  	%r1132, %r1132, %r905;
	ld.global.u32 	%r906, [%rd12+288];
	xor.b32  	%r1131, %r1131, %r906;
	ld.global.u32 	%r907, [%rd12+292];
	xor.b32  	%r1130, %r1130, %r907;
	ld.global.u32 	%r908, [%rd12+296];
	xor.b32  	%r945, %r945, %r908;
$L__BB4_114:
	and.b32  	%r910, %r802, 32768;
	setp.eq.s32 	%p66, %r910, 0;
	@%p66 bra 	$L__BB4_116;
	ld.global.u32 	%r911, [%rd12+300];
	xor.b32  	%r949, %r949, %r911;
	ld.global.u32 	%r912, [%rd12+304];
	xor.b32  	%r1132, %r1132, %r912;
	ld.global.u32 	%r913, [%rd12+308];
	xor.b32  	%r1131, %r1131, %r913;
	ld.global.u32 	%r914, [%rd12+312];
	xor.b32  	%r1130, %r1130, %r914;
	ld.global.u32 	%r915, [%rd12+316];
	xor.b32  	%r945, %r945, %r915;
$L__BB4_116:
	add.s32 	%r1128, %r1128, 16;
	setp.ne.s32 	%p67, %r1128, 32;
	@%p67 bra 	$L__BB4_84;
	mad.lo.s32 	%r916, %r1122, -31, %r367;
	add.s32 	%r1122, %r916, 1;
	setp.ne.s32 	%p68, %r1122, 5;
	@%p68 bra 	$L__BB4_83;
	st.local.u32 	[%rd3+4], %r949;
	st.local.v2.u32 	[%rd3+8], {%r1132, %r1131};
	st.local.v2.u32 	[%rd3+16], {%r1130, %r945};
$L__BB4_119:
	shr.u64 	%rd30, %rd7, 2;
	add.s32 	%r932, %r932, 1;
	setp.gt.u64 	%p69, %rd7, 3;
	@%p69 bra 	$L__BB4_7;
$L__BB4_120:
	shr.u32 	%r917, %r949, 2;
	xor.b32  	%r918, %r917, %r949;
	shl.b32 	%r919, %r945, 4;
	shl.b32 	%r920, %r918, 1;
	xor.b32  	%r921, %r920, %r919;
	xor.b32  	%r922, %r921, %r918;
	xor.b32  	%r923, %r922, %r945;
	add.s32 	%r924, %r2, %r923;
	add.s32 	%r925, %r924, 362437;
	rem.u32 	%r926, %r925, %r544;
	add.s32 	%r927, %r926, 1;
	abs.s32 	%r928, %r927;
	st.global.u32 	[%rd5], %r928;
	atom.global.add.u32 	%r929, [%rd2], 1;
	bar.sync 	0;
$L__BB4_121:
	ret;

}
	// .globl	_Z22kernelEncontrarCaminosPiiiS_iPbi
.visible .entry _Z22kernelEncontrarCaminosPiiiS_iPbi(
	.param .u64 .ptr .align 1 _Z22kernelEncontrarCaminosPiiiS_iPbi_param_0,
	.param .u32 _Z22kernelEncontrarCaminosPiiiS_iPbi_param_1,
	.param .u32 _Z22kernelEncontrarCaminosPiiiS_iPbi_param_2,
	.param .u64 .ptr .align 1 _Z22kernelEncontrarCaminosPiiiS_iPbi_param_3,
	.param .u32 _Z22kernelEncontrarCaminosPiiiS_iPbi_param_4,
	.param .u64 .ptr .align 1 _Z22kernelEncontrarCaminosPiiiS_iPbi_param_5,
	.param .u32 _Z22kernelEncontrarCaminosPiiiS_iPbi_param_6
)
{
	.reg .pred 	%p<37>;
	.reg .b16 	%rs<19>;
	.reg .b32 	%r<46>;
	.reg .b64 	%rd<17>;

	ld.param.u64 	%rd7, [_Z22kernelEncontrarCaminosPiiiS_iPbi_param_0];
	ld.param.u32 	%r17, [_Z22kernelEncontrarCaminosPiiiS_iPbi_param_1];
	ld.param.u32 	%r18, [_Z22kernelEncontrarCaminosPiiiS_iPbi_param_2];
	ld.param.u64 	%rd8, [_Z22kernelEncontrarCaminosPiiiS_iPbi_param_3];
	ld.param.u32 	%r19, [_Z22kernelEncontrarCaminosPiiiS_iPbi_param_4];
	ld.param.u64 	%rd6, [_Z22kernelEncontrarCaminosPiiiS_iPbi_param_5];
	ld.param.u32 	%r20, [_Z22kernelEncontrarCaminosPiiiS_iPbi_param_6];
	cvta.to.global.u64 	%rd1, %rd8;
	cvta.to.global.u64 	%rd2, %rd7;
	mov.u32 	%r21, %ctaid.x;
	mov.u32 	%r22, %ntid.x;
	mov.u32 	%r23, %tid.x;
	mad.lo.s32 	%r1, %r21, %r22, %r23;
	mul.wide.s32 	%rd9, %r1, 4;
	add.s64 	%rd10, %rd2, %rd9;
	ld.global.u32 	%r24, [%rd10];
	setp.ne.s32 	%p2, %r24, %r20;
	setp.ne.s32 	%p3, %r24, -1;
	and.pred  	%p4, %p2, %p3;
	setp.ne.s32 	%p5, %r19, %r1;
	mov.b16 	%rs16, 0;
	or.pred  	%p6, %p5, %p4;
	@%p6 bra 	$L__BB5_15;
	mul.lo.s32 	%r2, %r18, %r17;
	setp.ge.s32 	%p7, %r19, %r2;
	@%p7 bra 	$L__BB5_15;
	div.s32 	%r26, %r1, %r18;
	setp.gt.s32 	%p8, %r26, 0;
	setp.lt.s32 	%p9, %r26, %r17;
	and.pred  	%p1, %p8, %p9;
	mov.b32 	%r44, 0;
	mul.wide.s32 	%rd12, %r18, 4;
	mov.u32 	%r45, %r19;
	mov.u32 	%r43, %r19;
$L__BB5_3:
	mov.u32 	%r5, %r43;
	add.s32 	%r43, %r5, 1;
	rem.s32 	%r27, %r43, %r18;
	add.s32 	%r7, %r5, -1;
	mul.wide.s32 	%rd11, %r5, 4;
	add.s64 	%rd3, %rd2, %rd11;
	ld.global.u32 	%r28, [%rd3+4];
	setp.ne.s32 	%p10, %r20, %r28;
	setp.lt.s32 	%p11, %r27, 1;
	or.pred  	%p12, %p11, %p10;
	setp.eq.s32 	%p13, %r43, %r45;
	or.pred  	%p14, %p12, %p13;
	@%p14 bra 	$L__BB5_5;
	add.s32 	%r44, %r44, 1;
	mov.b32 	%r37, -1;
	st.global.u32 	[%rd3+4], %r37;
	mov.b16 	%rs16, 0;
	mov.u16 	%rs17, %rs16;
	mov.u32 	%r45, %r5;
	bra.uni 	$L__BB5_14;
$L__BB5_5:
	add.s32 	%r43, %r5, %r18;
	add.s64 	%rd4, %rd3, %rd12;
	ld.global.u32 	%r29, [%rd4];
	setp.ne.s32 	%p15, %r20, %r29;
	setp.eq.s32 	%p16, %r43, %r45;
	or.pred  	%p17, %p15, %p16;
	setp.ge.s32 	%p18, %r43, %r2;
	or.pred  	%p19, %p18, %p17;
	@%p19 bra 	$L__BB5_7;
	add.s32 	%r44, %r44, 1;
	mov.b32 	%r36, -1;
	st.global.u32 	[%rd4], %r36;
	mov.b16 	%rs16, 0;
	mov.u16 	%rs17, %rs16;
	mov.u32 	%r45, %r5;
	bra.uni 	$L__BB5_14;
$L__BB5_7:
	ld.global.u32 	%r30, [%rd3+-4];
	setp.ne.s32 	%p20, %r20, %r30;
	rem.s32 	%r31, %r7, %r18;
	setp.lt.s32 	%p21, %r31, 1;
	or.pred  	%p22, %p21, %p20;
	setp.eq.s32 	%p23, %r7, %r45;
	or.pred  	%p24, %p22, %p23;
	@%p24 bra 	$L__BB5_9;
	add.s32 	%r44, %r44, 1;
	mov.b32 	%r35, -1;
	st.global.u32 	[%rd3+-4], %r35;
	mov.b16 	%rs16, 0;
	mov.u16 	%rs17, %rs16;
	mov.u32 	%r43, %r7;
	mov.u32 	%r45, %r5;
	bra.uni 	$L__BB5_14;
$L__BB5_9:
	sub.s32 	%r43, %r5, %r18;
	mul.wide.s32 	%rd13, %r43, 4;
	add.s64 	%rd5, %rd2, %rd13;
	ld.global.u32 	%r32, [%rd5];
	setp.eq.s32 	%p25, %r20, %r32;
	setp.ne.s32 	%p26, %r43, %r45;
	and.pred  	%p27, %p25, %p26;
	setp.ge.s32 	%p28, %r5, %r18;
	and.pred  	%p29, %p28, %p27;
	and.pred  	%p30, %p29, %p1;
	not.pred 	%p31, %p30;
	@%p31 bra 	$L__BB5_11;
	add.s32 	%r44, %r44, 1;
	mov.b32 	%r34, -1;
	st.global.u32 	[%rd5], %r34;
	mov.b16 	%rs16, 0;
	mov.u16 	%rs17, %rs16;
	mov.u32 	%r45, %r5;
	bra.uni 	$L__BB5_14;
$L__BB5_11:
	setp.lt.s32 	%p32, %r44, 1;
	mov.b16 	%rs16, 0;
	@%p32 bra 	$L__BB5_13;
	atom.global.add.u32 	%r33, [%rd1], 1;
	mov.b16 	%rs16, 1;
$L__BB5_13:
	bar.sync 	0;
	mov.b16 	%rs17, 1;
	mov.u32 	%r43, %r5;
$L__BB5_14:
	setp.lt.s32 	%p33, %r43, %r2;
	or.b16  	%rs14, %rs17, %rs16;
	setp.eq.s16 	%p34, %rs14, 0;
	and.pred  	%p35, %p33, %p34;
	@%p35 bra 	$L__BB5_3;
$L__BB5_15:
	cvta.to.global.u64 	%rd14, %rd6;
	st.global.u8 	[%rd14], %rs16;
	bar.sync 	0;
	ld.global.u32 	%r38, [%rd1];
	setp.lt.s32 	%p36, %r38, 1;
	@%p36 bra 	$L__BB5_17;
	mul.wide.s32 	%rd15, %r19, 4;
	add.s64 	%rd16, %rd2, %rd15;
	mov.b32 	%r39, -1;
	st.global.u32 	[%rd16], %r39;
$L__BB5_17:
	ret;

}
	// .globl	_Z20kernelEncontrarBombaPiiiiS_S_
.visible .entry _Z20kernelEncontrarBombaPiiiiS_S_(
	.param .u64 .ptr .align 1 _Z20kernelEncontrarBombaPiiiiS_S__param_0,
	.param .u32 _Z20kernelEncontrarBombaPiiiiS_S__param_1,
	.param .u32 _Z20kernelEncontrarBombaPiiiiS_S__param_2,
	.param .u32 _Z20kernelEncontrarBombaPiiiiS_S__param_3,
	.param .u64 .ptr .align 1 _Z20kernelEncontrarBombaPiiiiS_S__param_4,
	.param .u64 .ptr .align 1 _Z20kernelEncontrarBombaPiiiiS_S__param_5
)
{
	.reg .pred 	%p<16>;
	.reg .b32 	%r<23>;
	.reg .b64 	%rd<11>;

	ld.param.u64 	%rd6, [_Z20kernelEncontrarBombaPiiiiS_S__param_0];
	ld.param.u32 	%r6, [_Z20kernelEncontrarBombaPiiiiS_S__param_2];
	ld.param.u32 	%r5, [_Z20kernelEncontrarBombaPiiiiS_S__param_3];
	ld.param.u64 	%rd7, [_Z20kernelEncontrarBombaPiiiiS_S__param_4];
	ld.param.u64 	%rd5, [_Z20kernelEncontrarBombaPiiiiS_S__param_5];
	cvta.to.global.u64 	%rd1, %rd5;
	cvta.to.global.u64 	%rd2, %rd7;
	cvta.to.global.u64 	%rd3, %rd6;
	mov.u32 	%r7, %ctaid.x;
	mov.u32 	%r8, %ntid.x;
	mov.u32 	%r9, %tid.x;
	mad.lo.s32 	%r10, %r7, %r8, %r9;
	div.s32 	%r11, %r10, %r6;
	mul.lo.s32 	%r12, %r11, %r6;
	sub.s32 	%r1, %r10, %r12;
	div.s32 	%r13, %r5, %r6;
	mul.lo.s32 	%r2, %r13, %r6;
	setp.ne.s32 	%p1, %r11, %r13;
	cvt.u32.u64 	%r14, %rd7;
	setp.lt.s32 	%p2, %r14, 6;
	mul.wide.s32 	%rd8, %r10, 4;
	add.s64 	%rd4, %rd3, %rd8;
	or.pred  	%p3, %p2, %p1;
	@%p3 bra 	$L__BB6_3;
	ld.global.u32 	%r15, [%rd4];
	setp.ne.s32 	%p4, %r15, -1;
	@%p4 bra 	$L__BB6_3;
	atom.global.add.u32 	%r16, [%rd2], 1;
$L__BB6_3:
	sub.s32 	%r17, %r5, %r2;
	setp.ne.s32 	%p5, %r1, %r17;
	cvt.u32.u64 	%r18, %rd5;
	setp.lt.s32 	%p6, %r18, 6;
	or.pred  	%p7, %p6, %p5;
	@%p7 bra 	$L__BB6_6;
	ld.global.u32 	%r19, [%rd4];
	setp.ne.s32 	%p8, %r19, -1;
	@%p8 bra 	$L__BB6_6;
	atom.global.add.u32 	%r20, [%rd1], 1;
$L__BB6_6:
	bar.sync 	0;
	ld.global.u32 	%r3, [%rd2];
	ld.global.u32 	%r4, [%rd1];
	setp.eq.s32 	%p9, %r3, %r4;
	@%p9 bra 	$L__BB6_10;
	setp.eq.s32 	%p10, %r3, 5;
	setp.eq.s32 	%p11, %r4, 1;
	and.pred  	%p12, %p10, %p11;
	@%p12 bra 	$L__BB6_9;
	setp.ne.s32 	%p13, %r4, 5;
	setp.ne.s32 	%p14, %r3, 1;
	or.pred  	%p15, %p13, %p14;
	@%p15 bra 	$L__BB6_10;
$L__BB6_9:
	mul.wide.s32 	%rd9, %r5, 4;
	add.s64 	%rd10, %rd3, %rd9;
	mov.b32 	%r21, 66;
	st.global.u32 	[%rd10], %r21;
$L__BB6_10:
	mov.b32 	%r22, 0;
	st.global.u32 	[%rd2], %r22;
	st.global.u32 	[%rd1], %r22;
	ret;

}
	// .globl	_Z30kernelEncontrarRompecabezasTNTPiiiiS_ii
.visible .entry _Z30kernelEncontrarRompecabezasTNTPiiiiS_ii(
	.param .u64 .ptr .align 1 _Z30kernelEncontrarRompecabezasTNTPiiiiS_ii_param_0,
	.param .u32 _Z30kernelEncontrarRompecabezasTNTPiiiiS_ii_param_1,
	.param .u32 _Z30kernelEncontrarRompecabezasTNTPiiiiS_ii_param_2,
	.param .u32 _Z30kernelEncontrarRompecabezasTNTPiiiiS_ii_param_3,
	.param .u64 .ptr .align 1 _Z30kernelEncontrarRompecabezasTNTPiiiiS_ii_param_4,
	.param .u32 _Z30kernelEncontrarRompecabezasTNTPiiiiS_ii_param_5,
	.param .u32 _Z30kernelEncontrarRompecabezasTNTPiiiiS_ii_param_6
)
{
	.local .align 8 .b8 	__local_depot7[48];
	.reg .b64 	%SP;
	.reg .b64 	%SPL;
	.reg .pred 	%p<71>;
	.reg .b32 	%r<1206>;
	.reg .b64 	%rd<33>;

	mov.u64 	%SPL, __local_depot7;
	ld.param.u64 	%rd12, [_Z30kernelEncontrarRompecabezasTNTPiiiiS_ii_param_0];
	ld.param.u32 	%r542, [_Z30kernelEncontrarRompecabezasTNTPiiiiS_ii_param_3];
	ld.param.u64 	%rd13, [_Z30kernelEncontrarRompecabezasTNTPiiiiS_ii_param_4];
	ld.param.u32 	%r543, [_Z30kernelEncontrarRompecabezasTNTPiiiiS_ii_param_5];
	ld.param.u32 	%r544, [_Z30kernelEncontrarRompecabezasTNTPiiiiS_ii_param_6];
	cvta.to.global.u64 	%rd1, %rd13;
	cvta.to.global.u64 	%rd2, %rd12;
	add.u64 	%rd3, %SPL, 0;
	mov.u32 	%r545, %ctaid.x;
	mov.u32 	%r546, %ntid.x;
	mov.u32 	%r547, %tid.x;
	mad.lo.s32 	%r1, %r545, %r546, %r547;
	mul.wide.s32 	%rd15, %r1, 4;
	add.s64 	%rd16, %rd2, %rd15;
	ld.global.u32 	%r548, [%rd16];
	setp.ne.s32 	%p1, %r548, -1;
	@%p1 bra 	$L__BB7_2;
	atom.global.add.u32 	%r549, [%rd1], 1;
$L__BB7_2:
	bar.sync 	0;
	ld.global.u32 	%r2, [%rd1];
	setp.ne.s32 	%p2, %r2, 6;
	setp.ne.s32 	%p3, %r1, %r542;
	or.pred  	%p4, %p3, %p2;
	@%p4 bra 	$L__BB7_4;
	mul.wide.s32 	%rd30, %r542, 4;
	add.s64 	%rd31, %rd2, %rd30;
	mov.b32 	%r922, 84;
	st.global.u32 	[%rd31], %r922;
	bra.uni 	$L__BB7_121;
$L__BB7_4:
	setp.ne.s32 	%p5, %r1, %r542;
	setp.lt.s32 	%p6, %r2, 7;
	or.pred  	%p7, %p5, %p6;
	@%p7 bra 	$L__BB7_121;
	cvt.s64.s32 	%rd4, %r542;
	xor.b32  	%r550, %r543, -1429050551;
	mul.lo.s32 	%r551, %r550, 1099087573;
	setp.gt.s32 	%p8, %r543, -1;
	selp.b32 	%r552, -644748465, -1947113066, %p8;
	add.s32 	%r553, %r552, %r551;
	add.s32 	%r3, %r553, 6615241;
	add.s32 	%r942, %r551, 123456789;
	st.local.v2.u32 	[%rd3], {%r3, %r942};
	xor.b32  	%r554, %r551, 362436069;
	add.s32 	%r555, %r552, 521288629;
	st.local.v2.u32 	[%rd3+8], {%r554, %r555};
	xor.b32  	%r556, %r552, 88675123;
	add.s32 	%r938, %r551, 5783321;
	st.local.v2.u32 	[%rd3+16], {%r556, %r938};
	setp.eq.s32 	%p9, %r542, 0;
	@%p9 bra 	$L__BB7_120;
	mov.b32 	%r925, 0;
	mov.u64 	%rd18, precalc_xorwow_matrix;
	mov.u64 	%rd32, %rd4;
$L__BB7_7:
	mov.u64 	%rd5, %rd32;
	and.b64  	%rd6, %rd5, 3;
	setp.eq.s64 	%p10, %rd6, 0;
	@%p10 bra 	$L__BB7_119;
	mul.wide.u32 	%rd17, %r925, 3200;
	add.s64 	%rd7, %rd18, %rd17;
	mov.b32 	%r938, 0;
	mov.u32 	%r939, %r938;
	mov.u32 	%r940, %r938;
	mov.u32 	%r941, %r938;
	mov.u32 	%r942, %r938;
	mov.u32 	%r931, %r938;
$L__BB7_9:
	mul.wide.u32 	%rd19, %r931, 4;
	add.s64 	%rd20, %rd3, %rd19;
	ld.local.u32 	%r15, [%rd20+4];
	shl.b32 	%r16, %r931, 5;
	mov.b32 	%r937, 0;
$L__BB7_10:
	.pragma "nounroll";
	shr.u32 	%r560, %r15, %r937;
	and.b32  	%r561, %r560, 1;
	setp.eq.b32 	%p11, %r561, 1;
	not.pred 	%p12, %p11;
	add.s32 	%r562, %r16, %r937;
	mul.lo.s32 	%r563, %r562, 5;
	mul.wide.u32 	%rd21, %r563, 4;
	add.s64 	%rd8, %rd7, %rd21;
	@%p12 bra 	$L__BB7_12;
	ld.global.u32 	%r564, [%rd8];
	xor.b32  	%r942, %r942, %r564;
	ld.global.u32 	%r565, [%rd8+4];
	xor.b32  	%r941, %r941, %r565;
	ld.global.u32 	%r566, [%rd8+8];
	xor.b32  	%r940, %r940, %r566;
	ld.global.u32 	%r567, [%rd8+12];
	xor.b32  	%r939, %r939, %r567;
	ld.global.u32 	%r568, [%rd8+16];
	xor.b32  	%r938, %r938, %r568;
$L__BB7_12:
	and.b32  	%r570, %r560, 2;
	setp.eq.s32 	%p13, %r570, 0;
	@%p13 bra 	$L__BB7_14;
	ld.global.u32 	%r571, [%rd8+20];
	xor.b32  	%r942, %r942, %r571;
	ld.global.u32 	%r572, [%rd8+24];
	xor.b32  	%r941, %r941, %r572;
	ld.global.u32 	%r573, [%rd8+28];
	xor.b32  	%r940, %r940, %r573;
	ld.global.u32 	%r574, [%rd8+32];
	xor.b32  	%r939, %r939, %r574;
	ld.global.u32 	%r575, [%rd8+36];
	xor.b32  	%r938, %r938, %r575;
$L__BB7_14:
	and.b32  	%r577, %r560, 4;
	setp.eq.s32 	%p14, %r577, 0;
	@%p14 bra 	$L__BB7_16;
	ld.global.u32 	%r578, [%rd8+40];
	xor.b32  	%r942, %r942, %r578;
	ld.global.u32 	%r579, [%rd8+44];
	xor.b32  	%r941, %r941, %r579;
	ld.global.u32 	%r580, [%rd8+48];
	xor.b32  	%r940, %r940, %r580;
	ld.global.u32 	%r581, [%rd8+52];
	xor.b32  	%r939, %r939, %r581;
	ld.global.u32 	%r582, [%rd8+56];
	xor.b32  	%r938, %r938, %r582;
$L__BB7_16:
	and.b32  	%r584, %r560, 8;
	setp.eq.s32 	%p15, %r584, 0;
	@%p15 bra 	$L__BB7_18;
	ld.global.u32 	%r585, [%rd8+60];
	xor.b32  	%r942, %r942, %r585;
	ld.global.u32 	%r586, [%rd8+64];
	xor.b32  	%r941, %r941, %r586;
	ld.global.u32 	%r587, [%rd8+68];
	xor.b32  	%r940, %r940, %r587;
	ld.global.u32 	%r588, [%rd8+72];
	xor.b32  	%r939, %r939, %r588;
	ld.global.u32 	%r589, [%rd8+76];
	xor.b32  	%r938, %r938, %r589;
$L__BB7_18:
	and.b32  	%r591, %r560, 16;
	setp.eq.s32 	%p16, %r591, 0;
	@%p16 bra 	$L__BB7_20;
	ld.global.u32 	%r592, [%rd8+80];
	xor.b32  	%r942, %r942, %r592;
	ld.global.u32 	%r593, [%rd8+84];
	xor.b32  	%r941, %r941, %r593;
	ld.global.u32 	%r594, [%rd8+88];
	xor.b32  	%r940, %r940, %r594;
	ld.global.u32 	%r595, [%rd8+92];
	xor.b32  	%r939, %r939, %r595;
	ld.global.u32 	%r596, [%rd8+96];
	xor.b32  	%r938, %r938, %r596;
$L__BB7_20:
	and.b32  	%r598, %r560, 32;
	setp.eq.s32 	%p17, %r598, 0;
	@%p17 bra 	$L__BB7_22;
	ld.global.u32 	%r599, [%rd8+100];
	xor.b32  	%r942, %r942, %r599;
	ld.global.u32 	%r600, [%rd8+104];
	xor.b32  	%r941, %r941, %r600;
	ld.global.u32 	%r601, [%rd8+108];
	xor.b32  	%r940, %r940, %r601;
	ld.global.u32 	%r602, [%rd8+112];
	xor.b32  	%r939, %r939, %r602;
	ld.global.u32 	%r603, [%rd8+116];
	xor.b32  	%r938, %r938, %r603;
$L__BB7_22:
	and.b32  	%r605, %r560, 64;
	setp.eq.s32 	%p18, %r605, 0;
	@%p18 bra 	$L__BB7_24;
	ld.global.u32 	%r606, [%rd8+120];
	xor.b32  	%r942, %r942, %r606;
	ld.global.u32 	%r607, [%rd8+124];
	xor.b32  	%r941, %r941, %r607;
	ld.global.u32 	%r608, [%rd8+128];
	xor.b32  	%r940, %r940, %r608;
	ld.global.u32 	%r609, [%rd8+132];
	xor.b32  	%r939, %r939, %r609;
	ld.global.u32 	%r610, [%rd8+136];
	xor.b32  	%r938, %r938, %r610;
$L__BB7_24:
	and.b32  	%r612, %r560, 128;
	setp.eq.s32 	%p19, %r612, 0;
	@%p19 bra 	$L__BB7_26;
	ld.global.u32 	%r613, [%rd8+140];
	xor.b32  	%r942, %r942, %r613;
	ld.global.u32 	%r614, [%rd8+144];
	xor.b32  	%r941, %r941, %r614;
	ld.global.u32 	%r615, [%rd8+148];
	xor.b32  	%r940, %r940, %r615;
	ld.global.u32 	%r616, [%rd8+152];
	xor.b32  	%r939, %r939, %r616;
	ld.global.u32 	%r617, [%rd8+156];
	xor.b32  	%r938, %r938, %r617;
$L__BB7_26:
	and.b32  	%r619, %r560, 256;
	setp.eq.s32 	%p20, %r619, 0;
	@%p20 bra 	$L__BB7_28;
	ld.global.u32 	%r620, [%rd8+160];
	xor.b32  	%r942, %r942, %r620;
	ld.global.u32 	%r621, [%rd8+164];
	xor.b32  	%r941, %r941, %r621;
	ld.global.u32 	%r622, [%rd8+168];
	xor.b32  	%r940, %r940, %r622;
	ld.global.u32 	%r623, [%rd8+172];
	xor.b32  	%r939, %r939, %r623;
	ld.global.u32 	%r624, [%rd8+176];
	xor.b32  	%r938, %r938, %r624;
$L__BB7_28:
	and.b32  	%r626, %r560, 512;
	setp.eq.s32 	%p21, %r626, 0;
	@%p21 bra 	$L__BB7_30;
	ld.global.u32 	%r627, [%rd8+180];
	xor.b32  	%r942, %r942, %r627;
	ld.global.u32 	%r628, [%rd8+184];
	xor.b32  	%r941, %r941, %r628;
	ld.global.u32 	%r629, [%rd8+188];
	xor.b32  	%r940, %r940, %r629;
	ld.global.u32 	%r630, [%rd8+192];
	xor.b32  	%r939, %r939, %r630;
	ld.global.u32 	%r631, [%rd8+196];
	xor.b32  	%r938, %r938, %r631;
$L__BB7_30:
	and.b32  	%r633, %r560, 1024;
	setp.eq.s32 	%p22, %r633, 0;
	@%p22 bra 	$L__BB7_32;
	ld.global.u32 	%r634, [%rd8+200];
	xor.b32  	%r942, %r942, %r634;
	ld.global.u32 	%r635, [%rd8+204];
	xor.b32  	%r941, %r941, %r635;
	ld.global.u32 	%r636, [%rd8+208];
	xor.b32  	%r940, %r940, %r636;
	ld.global.u32 	%r637, [%rd8+212];
	xor.b32  	%r939, %r939, %r637;
	ld.global.u32 	%r638, [%rd8+216];
	xor.b32  	%r938, %r938, %r638;
$L__BB7_32:
	and.b32  	%r640, %r560, 2048;
	setp.eq.s32 	%p23, %r640, 0;
	@%p23 bra 	$L__BB7_34;
	ld.global.u32 	%r641, [%rd8+220];
	xor.b32  	%r942, %r942, %r641;
	ld.global.u32 	%r642, [%rd8+224];
	xor.b32  	%r941, %r941, %r642;
	ld.global.u32 	%r643, [%rd8+228];
	xor.b32  	%r940, %r940, %r643;
	ld.global.u32 	%r644, [%rd8+232];
	xor.b32  	%r939, %r939, %r644;
	ld.global.u32 	%r645, [%rd8+236];
	xor.b32  	%r938, %r938, %r645;
$L__BB7_34:
	and.b32  	%r647, %r560, 4096;
	setp.eq.s32 	%p24, %r647, 0;
	@%p24 bra 	$L__BB7_36;
	ld.global.u32 	%r648, [%rd8+240];
	xor.b32  	%r942, %r942, %r648;
	ld.global.u32 	%r649, [%rd8+244];
	xor.b32  	%r941, %r941, %r649;
	ld.global.u32 	%r650, [%rd8+248];
	xor.b32  	%r940, %r940, %r650;
	ld.global.u32 	%r651, [%rd8+252];
	xor.b32  	%r939, %r939, %r651;
	ld.global.u32 	%r652, [%rd8+256];
	xor.b32  	%r938, %r938, %r652;
$L__BB7_36:
	and.b32  	%r654, %r560, 8192;
	setp.eq.s32 	%p25, %r654, 0;
	@%p25 bra 	$L__BB7_38;
	ld.global.u32 	%r655, [%rd8+260];
	xor.b32  	%r942, %r942, %r655;
	ld.global.u32 	%r656, [%rd8+264];
	xor.b32  	%r941, %r941, %r656;
	ld.global.u32 	%r657, [%rd8+268];
	xor.b32  	%r940, %r940, %r657;
	ld.global.u32 	%r658, [%rd8+272];
	xor.b32  	%r939, %r939, %r658;
	ld.global.u32 	%r659, [%rd8+276];
	xor.b32  	%r938, %r938, %r659;
$L__BB7_38:
	and.b32  	%r661, %r560, 16384;
	setp.eq.s32 	%p26, %r661, 0;
	@%p26 bra 	$L__BB7_40;
	ld.global.u32 	%r662, [%rd8+280];
	xor.b32  	%r942, %r942, %r662;
	ld.global.u32 	%r663, [%rd8+284];
	xor.b32  	%r941, %r941, %r663;
	ld.global.u32 	%r664, [%rd8+288];
	xor.b32  	%r940, %r940, %r664;
	ld.global.u32 	%r665, [%rd8+292];
	xor.b32  	%r939, %r939, %r665;
	ld.global.u32 	%r666, [%rd8+296];
	xor.b32  	%r938, %r938, %r666;
$L__BB7_40:
	and.b32  	%r668, %r560, 32768;
	setp.eq.s32 	%p27, %r668, 0;
	@%p27 bra 	$L__BB7_42;
	ld.global.u32 	%r669, [%rd8+300];
	xor.b32  	%r942, %r942, %r669;
	ld.global.u32 	%r670, [%rd8+304];
	xor.b32  	%r941, %r941, %r670;
	ld.global.u32 	%r671, [%rd8+308];
	xor.b32  	%r940, %r940, %r671;
	ld.global.u32 	%r672, [%rd8+312];
	xor.b32  	%r939, %r939, %r672;
	ld.global.u32 	%r673, [%rd8+316];
	xor.b32  	%r938, %r938, %r673;
$L__BB7_42:
	add.s32 	%r937, %r937, 16;
	setp.ne.s32 	%p28, %r937, 32;
	@%p28 bra 	$L__BB7_10;
	mad.lo.s32 	%r674, %r931, -31, %r16;
	add.s32 	%r931, %r674, 1;
	setp.ne.s32 	%p29, %r931, 5;
	@%p29 bra 	$L__BB7_9;
	st.local.u32 	[%rd3+4], %r942;
	st.local.v2.u32 	[%rd3+8], {%r941, %r940};
	st.local.v2.u32 	[%rd3+16], {%r939, %r938};
	setp.eq.s64 	%p30, %rd6, 1;
	@%p30 bra 	$L__BB7_119;
	mov.b32 	%r938, 0;
	mov.u32 	%r1031, %r938;
	mov.u32 	%r1032, %r938;
	mov.u32 	%r1033, %r938;
	mov.u32 	%r942, %r938;
	mov.u32 	%r1023, %r938;
$L__BB7_46:
	mul.wide.u32 	%rd22, %r1023, 4;
	add.s64 	%rd23, %rd3, %rd22;
	ld.local.u32 	%r191, [%rd23+4];
	shl.b32 	%r192, %r1023, 5;
	mov.b32 	%r1029, 0;
$L__BB7_47:
	.pragma "nounroll";
	shr.u32 	%r677, %r191, %r1029;
	and.b32  	%r678, %r677, 1;
	setp.eq.b32 	%p31, %r678, 1;
	not.pred 	%p32, %p31;
	add.s32 	%r679, %r192, %r1029;
	mul.lo.s32 	%r680, %r679, 5;
	mul.wide.u32 	%rd24, %r680, 4;
	add.s64 	%rd9, %rd7, %rd24;
	@%p32 bra 	$L__BB7_49;
	ld.global.u32 	%r681, [%rd9];
	xor.b32  	%r942, %r942, %r681;
	ld.global.u32 	%r682, [%rd9+4];
	xor.b32  	%r1033, %r1033, %r682;
	ld.global.u32 	%r683, [%rd9+8];
	xor.b32  	%r1032, %r1032, %r683;
	ld.global.u32 	%r684, [%rd9+12];
	xor.b32  	%r1031, %r1031, %r684;
	ld.global.u32 	%r685, [%rd9+16];
	xor.b32  	%r938, %r938, %r685;
$L__BB7_49:
	and.b32  	%r687, %r677, 2;
	setp.eq.s32 	%p33, %r687, 0;
	@%p33 bra 	$L__BB7_51;
	ld.global.u32 	%r688, [%rd9+20];
	xor.b32  	%r942, %r942, %r688;
	ld.global.u32 	%r689, [%rd9+24];
	xor.b32  	%r1033, %r1033, %r689;
	ld.global.u32 	%r690, [%rd9+28];
	xor.b32  	%r1032, %r1032, %r690;
	ld.global.u32 	%r691, [%rd9+32];
	xor.b32  	%r1031, %r1031, %r691;
	ld.global.u32 	%r692, [%rd9+36];
	xor.b32  	%r938, %r938, %r692;
$L__BB7_51:
	and.b32  	%r694, %r677, 4;
	setp.eq.s32 	%p34, %r694, 0;
	@%p34 bra 	$L__BB7_53;
	ld.global.u32 	%r695, [%rd9+40];
	xor.b32  	%r942, %r942, %r695;
	ld.global.u32 	%r696, [%rd9+44];
	xor.b32  	%r1033, %r1033, %r696;
	ld.global.u32 	%r697, [%rd9+48];
	xor.b32  	%r1032, %r1032, %r697;
	ld.global.u32 	%r698, [%rd9+52];
	xor.b32  	%r1031, %r1031, %r698;
	ld.global.u32 	%r699, [%rd9+56];
	xor.b32  	%r938, %r938, %r699;
$L__BB7_53:
	and.b32  	%r701, %r677, 8;
	setp.eq.s32 	%p35, %r701, 0;
	@%p35 bra 	$L__BB7_55;
	ld.global.u32 	%r702, [%rd9+60];
	xor.b32  	%r942, %r942, %r702;
	ld.global.u32 	%r703, [%rd9+64];
	xor.b32  	%r1033, %r1033, %r703;
	ld.global.u32 	%r704, [%rd9+68];
	xor.b32  	%r1032, %r1032, %r704;
	ld.global.u32 	%r705, [%rd9+72];
	xor.b32  	%r1031, %r1031, %r705;
	ld.global.u32 	%r706, [%rd9+76];
	xor.b32  	%r938, %r938, %r706;
$L__BB7_55:
	and.b32  	%r708, %r677, 16;
	setp.eq.s32 	%p36, %r708, 0;
	@%p36 bra 	$L__BB7_57;
	ld.global.u32 	%r709, [%rd9+80];
	xor.b32  	%r942, %r942, %r709;
	ld.global.u32 	%r710, [%rd9+84];
	xor.b32  	%r1033, %r1033, %r710;
	ld.global.u32 	%r711, [%rd9+88];
	xor.b32  	%r1032, %r1032, %r711;
	ld.global.u32 	%r712, [%rd9+92];
	xor.b32  	%r1031, %r1031, %r712;
	ld.global.u32 	%r713, [%rd9+96];
	xor.b32  	%r938, %r938, %r713;
$L__BB7_57:
	and.b32  	%r715, %r677, 32;
	setp.eq.s32 	%p37, %r715, 0;
	@%p37 bra 	$L__BB7_59;
	ld.global.u32 	%r716, [%rd9+100];
	xor.b32  	%r942, %r942, %r716;
	ld.global.u32 	%r717, [%rd9+104];
	xor.b32  	%r1033, %r1033, %r717;
	ld.global.u32 	%r718, [%rd9+108];
	xor.b32  	%r1032, %r1032, %r718;
	ld.global.u32 	%r719, [%rd9+112];
	xor.b32  	%r1031, %r1031, %r719;
	ld.global.u32 	%r720, [%rd9+116];
	xor.b32  	%r938, %r938, %r720;
$L__BB7_59:
	and.b32  	%r722, %r677, 64;
	setp.eq.s32 	%p38, %r722, 0;
	@%p38 bra 	$L__BB7_61;
	ld.global.u32 	%r723, [%rd9+120];
	xor.b32  	%r942, %r942, %r723;
	ld.global.u32 	%r724, [%rd9+124];
	xor.b32  	%r1033, %r1033, %r724;
	ld.global.u32 	%r725, [%rd9+128];
	xor.b32  	%r1032, %r1032, %r725;
	ld.global.u32 	%r726, [%rd9+132];
	xor.b32  	%r1031, %r1031, %r726;
	ld.global.u32 	%r727, [%rd9+136];
	xor.b32  	%r938, %r938, %r727;
$L__BB7_61:
	and.b32  	%r729, %r677, 128;
	setp.eq.s32 	%p39, %r729, 0;
	@%p39 bra 	$L__BB7_63;
	ld.global.u32 	%r730, [%rd9+140];
	xor.b32  	%r942, %r942, %r730;
	ld.global.u32 	%r731, [%rd9+144];
	xor.b32  	%r1033, %r1033, %r731;
	ld.global.u32 	%r732, [%rd9+148];
	xor.b32  	%r1032, %r1032, %r732;
	ld.global.u32 	%r733, [%rd9+152];
	xor.b32  	%r1031, %r1031, %r733;
	ld.global.u32 	%r734, [%rd9+156];
	xor.b32  	%r938, %r938, %r734;
$L__BB7_63:
	and.b32  	%r736, %r677, 256;
	setp.eq.s32 	%p40, %r736, 0;
	@%p40 bra 	$L__BB7_65;
	ld.global.u32 	%r737, [%rd9+160];
	xor.b32  	%r942, %r942, %r737;
	ld.global.u32 	%r738, [%rd9+164];
	xor.b32  	%r1033, %r1033, %r738;
	ld.global.u32 	%r739, [%rd9+168];
	xor.b32  	%r1032, %r1032, %r739;
	ld.global.u32 	%r740, [%rd9+172];
	xor.b32  	%r1031, %r1031, %r740;
	ld.global.u32 	%r741, [%rd9+176];
	xor.b32  	%r938, %r938, %r741;
$L__BB7_65:
	and.b32  	%r743, %r677, 512;
	setp.eq.s32 	%p41, %r743, 0;
	@%p41 bra 	$L__BB7_67;
	ld.global.u32 	%r744, [%rd9+180];
	xor.b32  	%r942, %r942, %r744;
	ld.global.u32 	%r745, [%rd9+184];
	xor.b32  	%r1033, %r1033, %r745;
	ld.global.u32 	%r746, [%rd9+188];
	xor.b32  	%r1032, %r1032, %r746;
	ld.global.u32 	%r747, [%rd9+192];
	xor.b32  	%r1031, %r1031, %r747;
	ld.global.u32 	%r748, [%rd9+196];
	xor.b32  	%r938, %r938, %r748;
$L__BB7_67:
	and.b32  	%r750, %r677, 1024;
	setp.eq.s32 	%p42, %r750, 0;
	@%p42 bra 	$L__BB7_69;
	ld.global.u32 	%r751, [%rd9+200];
	xor.b32  	%r942, %r942, %r751;
	ld.global.u32 	%r752, [%rd9+204];
	xor.b32  	%r1033, %r1033, %r752;
	ld.global.u32 	%r753, [%rd9+208];
	xor.b32  	%r1032, %r1032, %r753;
	ld.global.u32 	%r754, [%rd9+212];
	xor.b32  	%r1031, %r1031, %r754;
	ld.global.u32 	%r755, [%rd9+216];
	xor.b32  	%r938, %r938, %r755;
$L__BB7_69:
	and.b32  	%r757, %r677, 2048;
	setp.eq.s32 	%p43, %r757, 0;
	@%p43 bra 	$L__BB7_71;
	ld.global.u32 	%r758, [%rd9+220];
	xor.b32  	%r942, %r942, %r758;
	ld.global.u32 	%r759, [%rd9+224];
	xor.b32  	%r1033, %r1033, %r759;
	ld.global.u32 	%r760, [%rd9+228];
	xor.b32  	%r1032, %r1032, %r760;
	ld.global.u32 	%r761, [%rd9+232];
	xor.b32  	%r1031, %r1031, %r761;
	ld.global.u32 	%r762, [%rd9+236];
	xor.b32  	%r938, %r938, %r762;
$L__BB7_71:
	and.b32  	%r764, %r677, 4096;
	setp.eq.s32 	%p44, %r764, 0;
	@%p44 bra 	$L__BB7_73;
	ld.global.u32 	%r765, [%rd9+240];
	xor.b32  	%r942, %r942, %r765;
	ld.global.u32 	%r766, [%rd9+244];
	xor.b32  	%r1033, %r1033, %r766;
	ld.global.u32 	%r767, [%rd9+248];
	xor.b32  	%r1032, %r1032, %r767;
	ld.global.u32 	%r768, [%rd9+252];
	xor.b32  	%r1031, %r1031, %r768;
	ld.global.u32 	%r769, [%rd9+256];
	xor.b32  	%r938, %r938, %r769;
$L__BB7_73:
	and.b32  	%r771, %r677, 8192;
	setp.eq.s32 	%p45, %r771, 0;
	@%p45 bra 	$L__BB7_75;
	ld.global.u32 	%r772, [%rd9+260];
	xor.b32  	%r942, %r942, %r772;
	ld.global.u32 	%r773, [%rd9+264];
	xor.b32  	%r1033, %r1033, %r773;
	ld.global.u32 	%r774, [%rd9+268];
	xor.b32  	%r1032, %r1032, %r774;
	ld.global.u32 	%r775, [%rd9+272];
	xor.b32  	%r1031, %r1031, %r775;
	ld.global.u32 	%r776, [%rd9+276];
	xor.b32  	%r938, %r938, %r776;
$L__BB7_75:
	and.b32  	%r778, %r677, 16384;
	setp.eq.s32 	%p46, %r778, 0;
	@%p46 bra 	$L__BB7_77;
	ld.global.u32 	%r779, [%rd9+280];
	xor.b32  	%r942, %r942, %r779;
	ld.global.u32 	%r780, [%rd9+284];
	xor.b32  	%r1033, %r1033, %r780;
	ld.global.u32 	%r781, [%rd9+288];
	xor.b32  	%r1032, %r1032, %r781;
	ld.global.u32 	%r782, [%rd9+292];
	xor.b32  	%r1031, %r1031, %r782;
	ld.global.u32 	%r783, [%rd9+296];
	xor.b32  	%r938, %r938, %r783;
$L__BB7_77:
	and.b32  	%r785, %r677, 32768;
	setp.eq.s32 	%p47, %r785, 0;
	@%p47 bra 	$L__BB7_79;
	ld.global.u32 	%r786, [%rd9+300];
	xor.b32  	%r942, %r942, %r786;
	ld.global.u32 	%r787, [%rd9+304];
	xor.b32  	%r1033, %r1033, %r787;
	ld.global.u32 	%r788, [%rd9+308];
	xor.b32  	%r1032, %r1032, %r788;
	ld.global.u32 	%r789, [%rd9+312];
	xor.b32  	%r1031, %r1031, %r789;
	ld.global.u32 	%r790, [%rd9+316];
	xor.b32  	%r938, %r938, %r790;
$L__BB7_79:
	add.s32 	%r1029, %r1029, 16;
	setp.ne.s32 	%p48, %r1029, 32;
	@%p48 bra 	$L__BB7_47;
	mad.lo.s32 	%r791, %r1023, -31, %r192;
	add.s32 	%r1023, %r791, 1;
	setp.ne.s32 	%p49, %r1023, 5;
	@%p49 bra 	$L__BB7_46;
	st.local.u32 	[%rd3+4], %r942;
	st.local.v2.u32 	[%rd3+8], {%r1033, %r1032};
	st.local.v2.u32 	[%rd3+16], {%r1031, %r938};
	setp.ne.s64 	%p50, %rd6, 3;
	@%p50 bra 	$L__BB7_119;
	mov.b32 	%r938, 0;
	mov.u32 	%r1123, %r938;
	mov.u32 	%r1124, %r938;
	mov.u32 	%r1125, %r938;
	mov.u32 	%r942, %r938;
	mov.u32 	%r1115, %r938;
$L__BB7_83:
	mul.wide.u32 	%rd25, %r1115, 4;
	add.s64 	%rd26, %rd3, %rd25;
	ld.local.u32 	%r367, [%rd26+4];
	shl.b32 	%r368, %r1115, 5;
	mov.b32 	%r1121, 0;
$L__BB7_84:
	.pragma "nounroll";
	shr.u32 	%r794, %r367, %r1121;
	and.b32  	%r795, %r794, 1;
	setp.eq.b32 	%p51, %r795, 1;
	not.pred 	%p52, %p51;
	add.s32 	%r796, %r368, %r1121;
	mul.lo.s32 	%r797, %r796, 5;
	mul.wide.u32 	%rd27, %r797, 4;
	add.s64 	%rd10, %rd7, %rd27;
	@%p52 bra 	$L__BB7_86;
	ld.global.u32 	%r798, [%rd10];
	xor.b32  	%r942, %r942, %r798;
	ld.global.u32 	%r799, [%rd10+4];
	xor.b32  	%r1125, %r1125, %r799;
	ld.global.u32 	%r800, [%rd10+8];
	xor.b32  	%r1124, %r1124, %r800;
	ld.global.u32 	%r801, [%rd10+12];
	xor.b32  	%r1123, %r1123, %r801;
	ld.global.u32 	%r802, [%rd10+16];
	xor.b32  	%r938, %r938, %r802;
$L__BB7_86:
	and.b32  	%r804, %r794, 2;
	setp.eq.s32 	%p53, %r804, 0;
	@%p53 bra 	$L__BB7_88;
	ld.global.u32 	%r805, [%rd10+20];
	xor.b32  	%r942, %r942, %r805;
	ld.global.u32 	%r806, [%rd10+24];
	xor.b32  	%r1125, %r1125, %r806;
	ld.global.u32 	%r807, [%rd10+28];
	xor.b32  	%r1124, %r1124, %r807;
	ld.global.u32 	%r808, [%rd10+32];
	xor.b32  	%r1123, %r1123, %r808;
	ld.global.u32 	%r809, [%rd10+36];
	xor.b32  	%r938, %r938, %r809;
$L__BB7_88:
	and.b32  	%r811, %r794, 4;
	setp.eq.s32 	%p54, %r811, 0;
	@%p54 bra 	$L__BB7_90;
	ld.global.u32 	%r812, [%rd10+40];
	xor.b32  	%r942, %r942, %r812;
	ld.global.u32 	%r813, [%rd10+44];
	xor.b32  	%r1125, %r1125, %r813;
	ld.global.u32 	%r814, [%rd10+48];
	xor.b32  	%r1124, %r1124, %r814;
	ld.global.u32 	%r815, [%rd10+52];
	xor.b32  	%r1123, %r1123, %r815;
	ld.global.u32 	%r816, [%rd10+56];
	xor.b32  	%r938, %r938, %r816;
$L__BB7_90:
	and.b32  	%r818, %r794, 8;
	setp.eq.s32 	%p55, %r818, 0;
	@%p55 bra 	$L__BB7_92;
	ld.global.u32 	%r819, [%rd10+60];
	xor.b32  	%r942, %r942, %r819;
	ld.global.u32 	%r820, [%rd10+64];
	xor.b32  	%r1125, %r1125, %r820;
	ld.global.u32 	%r821, [%rd10+68];
	xor.b32  	%r1124, %r1124, %r821;
	ld.global.u32 	%r822, [%rd10+72];
	xor.b32  	%r1123, %r1123, %r822;
	ld.global.u32 	%r823, [%rd10+76];
	xor.b32  	%r938, %r938, %r823;
$L__BB7_92:
	and.b32  	%r825, %r794, 16;
	setp.eq.s32 	%p56, %r825, 0;
	@%p56 bra 	$L__BB7_94;
	ld.global.u32 	%r826, [%rd10+80];
	xor.b32  	%r942, %r942, %r826;
	ld.global.u32 	%r827, [%rd10+84];
	xor.b32  	%r1125, %r1125, %r827;
	ld.global.u32 	%r828, [%rd10+88];
	xor.b32  	%r1124, %r1124, %r828;
	ld.global.u32 	%r829, [%rd10+92];
	xor.b32  	%r1123, %r1123, %r829;
	ld.global.u32 	%r830, [%rd10+96];
	xor.b32  	%r938, %r938, %r830;
$L__BB7_94:
	and.b32  	%r832, %r794, 32;
	setp.eq.s32 	%p57, %r832, 0;
	@%p57 bra 	$L__BB7_96;
	ld.global.u32 	%r833, [%rd10+100];
	xor.b32  	%r942, %r942, %r833;
	ld.global.u32 	%r834, [%rd10+104];
	xor.b32  	%r1125, %r1125, %r834;
	ld.global.u32 	%r835, [%rd10+108];
	xor.b32  	%r1124, %r1124, %r835;
	ld.global.u32 	%r836, [%rd10+112];
	xor.b32  	%r1123, %r1123, %r836;
	ld.global.u32 	%r837, [%rd10+116];
	xor.b32  	%r938, %r938, %r837;
$L__BB7_96:
	and.b32  	%r839, %r794, 64;
	setp.eq.s32 	%p58, %r839, 0;
	@%p58 bra 	$L__BB7_98;
	ld.global.u32 	%r840, [%rd10+120];
	xor.b32  	%r942, %r942, %r840;
	ld.global.u32 	%r841, [%rd10+124];
	xor.b32  	%r1125, %r1125, %r841;
	ld.global.u32 	%r842, [%rd10+128];
	xor.b32  	%r1124, %r1124, %r842;
	ld.global.u32 	%r843, [%rd10+132];
	xor.b32  	%r1123, %r1123, %r843;
	ld.global.u32 	%r844, [%rd10+136];
	xor.b32  	%r938, %r938, %r844;
$L__BB7_98:
	and.b32  	%r846, %r794, 128;
	setp.eq.s32 	%p59, %r846, 0;
	@%p59 bra 	$L__BB7_100;
	ld.global.u32 	%r847, [%rd10+140];
	xor.b32  	%r942, %r942, %r847;
	ld.global.u32 	%r848, [%rd10+144];
	xor.b32  	%r1125, %r1125, %r848;
	ld.global.u32 	%r849, [%rd10+148];
	xor.b32  	%r1124, %r1124, %r849;
	ld.global.u32 	%r850, [%rd10+152];
	xor.b32  	%r1123, %r1123, %r850;
	ld.global.u32 	%r851, [%rd10+156];
	xor.b32  	%r938, %r938, %r851;
$L__BB7_100:
	and.b32  	%r853, %r794, 256;
	setp.eq.s32 	%p60, %r853, 0;
	@%p60 bra 	$L__BB7_102;
	ld.global.u32 	%r854, [%rd10+160];
	xor.b32  	%r942, %r942, %r854;
	ld.global.u32 	%r855, [%rd10+164];
	xor.b32  	%r1125, %r1125, %r855;
	ld.global.u32 	%r856, [%rd10+168];
	xor.b32  	%r1124, %r1124, %r856;
	ld.global.u32 	%r857, [%rd10+172];
	xor.b32  	%r1123, %r1123, %r857;
	ld.global.u32 	%r858, [%rd10+176];
	xor.b32  	%r938, %r938, %r858;
$L__BB7_102:
	and.b32  	%r860, %r794, 512;
	setp.eq.s32 	%p61, %r860, 0;
	@%p61 bra 	$L__BB7_104;
	ld.global.u32 	%r861, [%rd10+180];
	xor.b32  	%r942, %r942, %r861;
	ld.global.u32 	%r862, [%rd10+184];
	xor.b32  	%r1125, %r1125, %r862;
	ld.global.u32 	%r863, [%rd10+188];
	xor.b32  	%r1124, %r1124, %r863;
	ld.global.u32 	%r864, [%rd10+192];
	xor.b32  	%r1123, %r1123, %r864;
	ld.global.u32 	%r865, [%rd10+196];
	xor.b32  	%r938, %r938, %r865;
$L__BB7_104:
	and.b32  	%r867, %r794, 1024;
	setp.eq.s32 	%p62, %r867, 0;
	@%p62 bra 	$L__BB7_106;
	ld.global.u32 	%r868, [%rd10+200];
	xor.b32  	%r942, %r942, %r868;
	ld.global.u32 	%r869, [%rd10+204];
	xor.b32  	%r1125, %r1125, %r869;
	ld.global.u32 	%r870, [%rd10+208];
	xor.b32  	%r1124, %r1124, %r870;
	ld.global.u32 	%r871, [%rd10+212];
	xor.b32  	%r1123, %r1123, %r871;
	ld.global.u32 	%r872, [%rd10+216];
	xor.b32  	%r938, %r938, %r872;
$L__BB7_106:
	and.b32  	%r874, %r794, 2048;
	setp.eq.s32 	%p63, %r874, 0;
	@%p63 bra 	$L__BB7_108;
	ld.global.u32 	%r875, [%rd10+220];
	xor.b32  	%r942, %r942, %r875;
	ld.global.u32 	%r876, [%rd10+224];
	xor.b32  	%r1125, %r1125, %r876;
	ld.global.u32 	%r877, [%rd10+228];
	xor.b32  	%r1124, %r1124, %r877;
	ld.global.u32 	%r878, [%rd10+232];
	xor.b32  	%r1123, %r1123, %r878;
	ld.global.u32 	%r879, [%rd10+236];
	xor.b32  	%r938, %r938, %r879;
$L__BB7_108:
	and.b32  	%r881, %r794, 4096;
	setp.eq.s32 	%p64, %r881, 0;
	@%p64 bra 	$L__BB7_110;
	ld.global.u32 	%r882, [%rd10+240];
	xor.b32  	%r942, %r942, %r882;
	ld.global.u32 	%r883, [%rd10+244];
	xor.b32  	%r1125, %r1125, %r883;
	ld.global.u32 	%r884, [%rd10+248];
	xor.b32  	%r1124, %r1124, %r884;
	ld.global.u32 	%r885, [%rd10+252];
	xor.b32  	%r1123, %r1123, %r885;
	ld.global.u32 	%r886, [%rd10+256];
	xor.b32  	%r938, %r938, %r886;
$L__BB7_110:
	and.b32  	%r888, %r794, 8192;
	setp.eq.s32 	%p65, %r888, 0;
	@%p65 bra 	$L__BB7_112;
	ld.global.u32 	%r889, [%rd10+260];
	xor.b32  	%r942, %r942, %r889;
	ld.global.u32 	%r890, [%rd10+264];
	xor.b32  	%r1125, %r1125, %r890;
	ld.global.u32 	%r891, [%rd10+268];
	xor.b32  	%r1124, %r1124, %r891;
	ld.global.u32 	%r892, [%rd10+272];
	xor.b32  	%r1123, %r1123, %r892;
	ld.global.u32 	%r893, [%rd10+276];
	xor.b32  	%r938, %r938, %r893;
$L__BB7_112:
	and.b32  	%r895, %r794, 16384;
	setp.eq.s32 	%p66, %r895, 0;
	@%p66 bra 	$L__BB7_114;
	ld.global.u32 	%r896, [%rd10+280];
	xor.b32  	%r942, %r942, %r896;
	ld.global.u32 	%r897, [%rd10+284];
	xor.b32  	%r1125, %r1125, %r897;
	ld.global.u32 	%r898, [%rd10+288];
	xor.b32  	%r1124, %r1124, %r898;
	ld.global.u32 	%r899, [%rd10+292];
	xor.b32  	%r1123, %r1123, %r899;
	ld.global.u32 	%r900, [%rd10+296];
	xor.b32  	%r938, %r938, %r900;
$L__BB7_114:
	and.b32  	%r902, %r794, 32768;
	setp.eq.s32 	%p67, %r902, 0;
	@%p67 bra 	$L__BB7_116;
	ld.global.u32 	%r903, [%rd10+300];
	xor.b32  	%r942, %r942, %r903;
	ld.global.u32 	%r904, [%rd10+304];
	xor.b32  	%r1125, %r1125, %r904;
	ld.global.u32 	%r905, [%rd10+308];
	xor.b32  	%r1124, %r1124, %r905;
	ld.global.u32 	%r906, [%rd10+312];
	xor.b32  	%r1123, %r1123, %r906;
	ld.global.u32 	%r907, [%rd10+316];
	xor.b32  	%r938, %r938, %r907;
$L__BB7_116:
	add.s32 	%r1121, %r1121, 16;
	setp.ne.s32 	%p68, %r1121, 32;
	@%p68 bra 	$L__BB7_84;
	mad.lo.s32 	%r908, %r1115, -31, %r368;
	add.s32 	%r1115, %r908, 1;
	setp.ne.s32 	%p69, %r1115, 5;
	@%p69 bra 	$L__BB7_83;
	st.local.u32 	[%rd3+4], %r942;
	st.local.v2.u32 	[%rd3+8], {%r1125, %r1124};
	st.local.v2.u32 	[%rd3+16], {%r1123, %r938};
$L__BB7_119:
	shr.u64 	%rd32, %rd5, 2;
	add.s32 	%r925, %r925, 1;
	setp.gt.u64 	%p70, %rd5, 3;
	@%p70 bra 	$L__BB7_7;
$L__BB7_120:
	shr.u32 	%r909, %r942, 2;
	xor.b32  	%r910, %r909, %r942;
	shl.b32 	%r911, %r938, 4;
	shl.b32 	%r912, %r910, 1;
	xor.b32  	%r913, %r912, %r911;
	xor.b32  	%r914, %r913, %r910;
	xor.b32  	%r915, %r914, %r938;
	add.s32 	%r916, %r3, %r915;
	add.s32 	%r917, %r916, 362437;
	rem.u32 	%r918, %r917, %r544;
	add.s32 	%r919, %r918, 1;
	abs.s32 	%r920, %r919;
	add.s32 	%r921, %r920, 7;
	shl.b64 	%rd28, %rd4, 2;
	add.s64 	%rd29, %rd2, %rd28;
	st.global.u32 	[%rd29], %r921;
$L__BB7_121:
	ret;

}


// ===== COMPILED SASS (sm_100) =====

	.target	sm_100

	.elftype	@"ET_EXEC"


//--------------------- .note.nv.tkinfo           --------------------------
	.section	.note.nv.tkinfo,"",@"SHT_NOTE"
	.sectionflags	@"SHF_NOTE_NV_TKINFO"
	.tkinfo
        /*0018*/ 	.word	0x00000002
        /*0030*/ 	.string	""
        /*0030*/ 	.string	"ptxas"
        /*0030*/ 	.string	"Cuda compilation tools, release 13.0, V13.0.88"
        /*0030*/ 	.string	"Build cuda_13.0.r13.0/compiler.36424714_0"
        /*0030*/ 	.string	"-arch sm_100 -m 64 "



//--------------------- .note.nv.cuinfo           --------------------------
	.section	.note.nv.cuinfo,"",@"SHT_NOTE"
	.sectionflags	@"SHF_NOTE_NV_CUINFO"
        /*0018*/ 	.short	0x0002
        /*001a*/ 	.short	0x0064
        /*001c*/ 	.short	0x0082
	.zero		2


//--------------------- .nv.info                  --------------------------
	.section	.nv.info,"",@"SHT_CUDA_INFO"
	.align	4


	//----- nvinfo : EIATTR_REGCOUNT
	.align		4
        /*0000*/ 	.byte	0x04, 0x2f
        /*0002*/ 	.short	(.L_10 - .L_9)
	.align		4
.L_9:
        /*0004*/ 	.word	index@(_Z11kernelBombaPiiii)
        /*0008*/ 	.word	0x0000000d


	//----- nvinfo : EIATTR_FRAME_SIZE
	.align		4
.L_10:
        /*000c*/ 	.byte	0x04, 0x11
        /*000e*/ 	.short	(.L_12 - .L_11)
	.align		4
.L_11:
        /*0010*/ 	.word	index@(_Z11kernelBombaPiiii)
        /*0014*/ 	.word	0x00000000


	//----- nvinfo : EIATTR_REGCOUNT
	.align		4
.L_12:
        /*0018*/ 	.byte	0x04, 0x2f
        /*001a*/ 	.short	(.L_14 - .L_13)
	.align		4
.L_13:
        /*001c*/ 	.word	index@(_Z9kernelTNTPiiii)
        /*0020*/ 	.word	0x00000012


	//----- nvinfo : EIATTR_FRAME_SIZE
	.align		4
.L_14:
        /*0024*/ 	.byte	0x04, 0x11
        /*0026*/ 	.short	(.L_16 - .L_15)
	.align		4
.L_15:
        /*0028*/ 	.word	index@(_Z9kernelTNTPiiii)
        /*002c*/ 	.word	0x00000000


	//----- nvinfo : EIATTR_REGCOUNT
	.align		4
.L_16:
        /*0030*/ 	.byte	0x04, 0x2f
        /*0032*/ 	.short	(.L_18 - .L_17)
	.align		4
.L_17:
        /*0034*/ 	.word	index@(_Z18kernelRompeCabezasPiiiii)
        /*0038*/ 	.word	0x0000000c


	//----- nvinfo : EIATTR_FRAME_SIZE
	.align		4
.L_18:
        /*003c*/ 	.byte	0x04, 0x11
        /*003e*/ 	.short	(.L_20 - .L_19)
	.align		4
.L_19:
        /*0040*/ 	.word	index@(_Z18kernelRompeCabezasPiiiii)
        /*0044*/ 	.word	0x00000000


	//----- nvinfo : EIATTR_REGCOUNT
	.align		4
.L_20:
        /*0048*/ 	.byte	0x04, 0x2f
        /*004a*/ 	.short	(.L_22 - .L_21)
	.align		4
.L_21:
        /*004c*/ 	.word	index@(_Z20kernelGenerarTableroPiii)
        /*0050*/ 	.word	0x0000001f


	//----- nvinfo : EIATTR_FRAME_SIZE
	.align		4
.L_22:
        /*0054*/ 	.byte	0x04, 0x11
        /*0056*/ 	.short	(.L_24 - .L_23)
	.align		4
.L_23:
        /*0058*/ 	.word	index@(_Z20kernelGenerarTableroPiii)
        /*005c*/ 	.word	0x00000030


	//----- nvinfo : EIATTR_REGCOUNT
	.align		4
.L_24:
        /*0060*/ 	.byte	0x04, 0x2f
        /*0062*/ 	.short	(.L_26 - .L_25)
	.align		4
.L_25:
        /*0064*/ 	.word	index@(_Z26kernelReemplazarPosicionesPiiiiiS_)
        /*0068*/ 	.word	0x0000001f


	//----- nvinfo : EIATTR_FRAME_SIZE
	.align		4
.L_26:
        /*006c*/ 	.byte	0x04, 0x11
        /*006e*/ 	.short	(.L_28 - .L_27)
	.align		4
.L_27:
        /*0070*/ 	.word	index@(_Z26kernelReemplazarPosicionesPiiiiiS_)
        /*0074*/ 	.word	0x00000030


	//----- nvinfo : EIATTR_REGCOUNT
	.align		4
.L_28:
        /*0078*/ 	.byte	0x04, 0x2f
        /*007a*/ 	.short	(.L_30 - .L_29)
	.align		4
.L_29:
        /*007c*/ 	.word	index@(_Z22kernelEncontrarCaminosPiiiS_iPbi)
        /*0080*/ 	.word	0x00000018


	//----- nvinfo : EIATTR_FRAME_SIZE
	.align		4
.L_30:
        /*0084*/ 	.byte	0x04, 0x11
        /*0086*/ 	.short	(.L_32 - .L_31)
	.align		4
.L_31:
        /*0088*/ 	.word	index@(_Z22kernelEncontrarCaminosPiiiS_iPbi)
        /*008c*/ 	.word	0x00000000


	//----- nvinfo : EIATTR_REGCOUNT
	.align		4
.L_32:
        /*0090*/ 	.byte	0x04, 0x2f
        /*0092*/ 	.short	(.L_34 - .L_33)
	.align		4
.L_33:
        /*0094*/ 	.word	index@(_Z20kernelEncontrarBombaPiiiiS_S_)
        /*0098*/ 	.word	0x00000012


	//----- nvinfo : EIATTR_FRAME_SIZE
	.align		4
.L_34:
        /*009c*/ 	.byte	0x04, 0x11
        /*009e*/ 	.short	(.L_36 - .L_35)
	.align		4
.L_35:
        /*00a0*/ 	.word	index@(_Z20kernelEncontrarBombaPiiiiS_S_)
        /*00a4*/ 	.word	0x00000000


	//----- nvinfo : EIATTR_REGCOUNT
	.align		4
.L_36:
        /*00a8*/ 	.byte	0x04, 0x2f
        /*00aa*/ 	.short	(.L_38 - .L_37)
	.align		4
.L_37:
        /*00ac*/ 	.word	index@(_Z30kernelEncontrarRompecabezasTNTPiiiiS_ii)
        /*00b0*/ 	.word	0x0000001f


	//----- nvinfo : EIATTR_FRAME_SIZE
	.align		4
.L_38:
        /*00b4*/ 	.byte	0x04, 0x11
        /*00b6*/ 	.short	(.L_40 - .L_39)
	.align		4
.L_39:
        /*00b8*/ 	.word	index@(_Z30kernelEncontrarRompecabezasTNTPiiiiS_ii)
        /*00bc*/ 	.word	0x00000030


	//----- nvinfo : EIATTR_MIN_STACK_SIZE
	.align		4
.L_40:
        /*00c0*/ 	.byte	0x04, 0x12
        /*00c2*/ 	.short	(.L_42 - .L_41)
	.align		4
.L_41:
        /*00c4*/ 	.word	index@(_Z30kernelEncontrarRompecabezasTNTPiiiiS_ii)
        /*00c8*/ 	.word	0x00000030


	//----- nvinfo : EIATTR_MIN_STACK_SIZE
	.align		4
.L_42:
        /*00cc*/ 	.byte	0x04, 0x12
        /*00ce*/ 	.short	(.L_44 - .L_43)
	.align		4
.L_43:
        /*00d0*/ 	.word	index@(_Z20kernelEncontrarBombaPiiiiS_S_)
        /*00d4*/ 	.word	0x00000000


	//----- nvinfo : EIATTR_MIN_STACK_SIZE
	.align		4
.L_44:
        /*00d8*/ 	.byte	0x04, 0x12
        /*00da*/ 	.short	(.L_46 - .L_45)
	.align		4
.L_45:
        /*00dc*/ 	.word	index@(_Z22kernelEncontrarCaminosPiiiS_iPbi)
        /*00e0*/ 	.word	0x00000000


	//----- nvinfo : EIATTR_MIN_STACK_SIZE
	.align		4
.L_46:
        /*00e4*/ 	.byte	0x04, 0x12
        /*00e6*/ 	.short	(.L_48 - .L_47)
	.align		4
.L_47:
        /*00e8*/ 	.word	index@(_Z26kernelReemplazarPosicionesPiiiiiS_)
        /*00ec*/ 	.word	0x00000030


	//----- nvinfo : EIATTR_MIN_STACK_SIZE
	.align		4
.L_48:
        /*00f0*/ 	.byte	0x04, 0x12
        /*00f2*/ 	.short	(.L_50 - .L_49)
	.align		4
.L_49:
        /*00f4*/ 	.word	index@(_Z20kernelGenerarTableroPiii)
        /*00f8*/ 	.word	0x00000030


	//----- nvinfo : EIATTR_MIN_STACK_SIZE
	.align		4
.L_50:
        /*00fc*/ 	.byte	0x04, 0x12
        /*00fe*/ 	.short	(.L_52 - .L_51)
	.align		4
.L_51:
        /*0100*/ 	.word	index@(_Z18kernelRompeCabezasPiiiii)
        /*0104*/ 	.word	0x00000000


	//----- nvinfo : EIATTR_MIN_STACK_SIZE
	.align		4
.L_52:
        /*0108*/ 	.byte	0x04, 0x12
        /*010a*/ 	.short	(.L_54 - .L_53)
	.align		4
.L_53:
        /*010c*/ 	.word	index@(_Z9kernelTNTPiiii)
        /*0110*/ 	.word	0x00000000


	//----- nvinfo : EIATTR_MIN_STACK_SIZE
	.align		4
.L_54:
        /*0114*/ 	.byte	0x04, 0x12
        /*0116*/ 	.short	(.L_56 - .L_55)
	.align		4
.L_55:
        /*0118*/ 	.word	index@(_Z11kernelBombaPiiii)
        /*011c*/ 	.word	0x00000000
.L_56:


//--------------------- .nv.compat                --------------------------
	.section	.nv.compat,"",@"SHT_CUDA_COMPAT_INFO"
	.align	4
        /*0000*/ 	.byte	0x02, 0x09, 0x00, 0x00, 0x02, 0x02, 0x01, 0x00, 0x02, 0x05, 0x05, 0x00, 0x03, 0x07, 0x01, 0x01
        /*0010*/ 	.byte	0x02, 0x03, 0x00, 0x00, 0x02, 0x06, 0x01, 0x00, 0x04, 0x0b, 0x08, 0x00, 0x09, 0x00, 0x00, 0x00
        /*0020*/ 	.byte	0x00, 0x00, 0x00, 0x00


//--------------------- .nv.info._Z30kernelEncontrarRompecabezasTNTPiiiiS_ii --------------------------
	.section	.nv.info._Z30kernelEncontrarRompecabezasTNTPiiiiS_ii,"",@"SHT_CUDA_INFO"
	.sectionflags	@""
	.align	4


	//----- nvinfo : EIATTR_CUDA_API_VERSION
	.align		4
        /*0000*/ 	.byte	0x04, 0x37
        /*0002*/ 	.short	(.L_58 - .L_57)
.L_57:
        /*0004*/ 	.word	0x00000082


	//----- nvinfo : EIATTR_KPARAM_INFO
	.align		4
.L_58:
        /*0008*/ 	.byte	0x04, 0x17
        /*000a*/ 	.short	(.L_60 - .L_59)
.L_59:
        /*000c*/ 	.word	0x00000000
        /*0010*/ 	.short	0x0006
        /*0012*/ 	.short	0x0024
        /*0014*/ 	.byte	0x00, 0xf0, 0x11, 0x00


	//----- nvinfo : EIATTR_KPARAM_INFO
	.align		4
.L_60:
        /*0018*/ 	.byte	0x04, 0x17
        /*001a*/ 	.short	(.L_62 - .L_61)
.L_61:
        /*001c*/ 	.word	0x00000000
        /*0020*/ 	.short	0x0005
        /*0022*/ 	.short	0x0020
        /*0024*/ 	.byte	0x00, 0xf0, 0x11, 0x00


	//----- nvinfo : EIATTR_KPARAM_INFO
	.align		4
.L_62:
        /*0028*/ 	.byte	0x04, 0x17
        /*002a*/ 	.short	(.L_64 - .L_63)
.L_63:
        /*002c*/ 	.word	0x00000000
        /*0030*/ 	.short	0x0004
        /*0032*/ 	.short	0x0018
        /*0034*/ 	.byte	0x00, 0xf5, 0x21, 0x00


	//----- nvinfo : EIATTR_KPARAM_INFO
	.align		4
.L_64:
        /*0038*/ 	.byte	0x04, 0x17
        /*003a*/ 	.short	(.L_66 - .L_65)
.L_65:
        /*003c*/ 	.word	0x00000000
        /*0040*/ 	.short	0x0003
        /*0042*/ 	.short	0x0010
        /*0044*/ 	.byte	0x00, 0xf0, 0x11, 0x00


	//----- nvinfo : EIATTR_KPARAM_INFO
	.align		4
.L_66:
        /*0048*/ 	.byte	0x04, 0x17
        /*004a*/ 	.short	(.L_68 - .L_67)
.L_67:
        /*004c*/ 	.word	0x00000000
        /*0050*/ 	.short	0x0002
        /*0052*/ 	.short	0x000c
        /*0054*/ 	.byte	0x00, 0xf0, 0x11, 0x00


	//----- nvinfo : EIATTR_KPARAM_INFO
	.align		4
.L_68:
        /*0058*/ 	.byte	0x04, 0x17
        /*005a*/ 	.short	(.L_70 - .L_69)
.L_69:
        /*005c*/ 	.word	0x00000000
        /*0060*/ 	.short	0x0001
        /*0062*/ 	.short	0x0008
        /*0064*/ 	.byte	0x00, 0xf0, 0x11, 0x00


	//----- nvinfo : EIATTR_KPARAM_INFO
	.align		4
.L_70:
        /*0068*/ 	.byte	0x04, 0x17
        /*006a*/ 	.short	(.L_72 - .L_71)
.L_71:
        /*006c*/ 	.word	0x00000000
        /*0070*/ 	.short	0x0000
        /*0072*/ 	.short	0x0000
        /*0074*/ 	.byte	0x00, 0xf5, 0x21, 0x00


	//----- nvinfo : EIATTR_SPARSE_MMA_MASK
	.align		4
.L_72:
        /*0078*/ 	.byte	0x03, 0x50
        /*007a*/ 	.short	0x0000


	//----- nvinfo : EIATTR_MAXREG_COUNT
	.align		4
        /*007c*/ 	.byte	0x03, 0x1b
        /*007e*/ 	.short	0x00ff


	//----- nvinfo : EIATTR_NUM_BARRIERS
	.align		4
        /*0080*/ 	.byte	0x02, 0x4c
        /*0082*/ 	.byte	0x01
	.zero		1


	//----- nvinfo : EIATTR_MERCURY_ISA_VERSION
	.align		4
        /*0084*/ 	.byte	0x03, 0x5f
        /*0086*/ 	.short	0x0101


	//----- nvinfo : EIATTR_INT_WARP_WIDE_INSTR_OFFSETS
	.align		4
        /*0088*/ 	.byte	0x04, 0x31
        /*008a*/ 	.short	(.L_74 - .L_73)


	//   ....[0]....
.L_73:
        /*008c*/ 	.word	0x00000100


	//----- nvinfo : EIATTR_VRC_CTA_INIT_COUNT
	.align		4
.L_74:
        /*0090*/ 	.byte	0x02, 0x4a
	.zero		1
	.zero		1


	//----- nvinfo : EIATTR_EXIT_INSTR_OFFSETS
	.align		4
        /*0094*/ 	.byte	0x04, 0x1c
        /*0096*/ 	.short	(.L_76 - .L_75)


	//   ....[0]....
.L_75:
        /*0098*/ 	.word	0x000001e0


	//   ....[1]....
        /*009c*/ 	.word	0x00000210


	//   ....[2]....
        /*00a0*/ 	.word	0x00002a90


	//----- nvinfo : EIATTR_CRS_STACK_SIZE
	.align		4
.L_76:
        /*00a4*/ 	.byte	0x04, 0x1e
        /*00a6*/ 	.short	(.L_78 - .L_77)
.L_77:
        /*00a8*/ 	.word	0x00000000


	//----- nvinfo : EIATTR_CBANK_PARAM_SIZE
	.align		4
.L_78:
        /*00ac*/ 	.byte	0x03, 0x19
        /*00ae*/ 	.short	0x0028


	//----- nvinfo : EIATTR_PARAM_CBANK
	.align		4
        /*00b0*/ 	.byte	0x04, 0x0a
        /*00b2*/ 	.short	(.L_80 - .L_79)
	.align		4
.L_79:
        /*00b4*/ 	.word	index@(.nv.constant0._Z30kernelEncontrarRompecabezasTNTPiiiiS_ii)
        /*00b8*/ 	.short	0x0380
        /*00ba*/ 	.short	0x0028


	//----- nvinfo : EIATTR_SW_WAR
	.align		4
.L_80:
        /*00bc*/ 	.byte	0x04, 0x36
        /*00be*/ 	.short	(.L_82 - .L_81)
.L_81:
        /*00c0*/ 	.word	0x00000008
.L_82:


//--------------------- .nv.info._Z20kernelEncontrarBombaPiiiiS_S_ --------------------------
	.section	.nv.info._Z20kernelEncontrarBombaPiiiiS_S_,"",@"SHT_CUDA_INFO"
	.sectionflags	@""
	.align	4


	//----- nvinfo : EIATTR_CUDA_API_VERSION
	.align		4
        /*0000*/ 	.byte	0x04, 0x37
        /*0002*/ 	.short	(.L_84 - .L_83)
.L_83:
        /*0004*/ 	.word	0x00000082


	//----- nvinfo : EIATTR_KPARAM_INFO
	.align		4
.L_84:
        /*0008*/ 	.byte	0x04, 0x17
        /*000a*/ 	.short	(.L_86 - .L_85)
.L_85:
        /*000c*/ 	.word	0x00000000
        /*0010*/ 	.short	0x0005
        /*0012*/ 	.short	0x0020
        /*0014*/ 	.byte	0x00, 0xf5, 0x21, 0x00


	//----- nvinfo : EIATTR_KPARAM_INFO
	.align		4
.L_86:
        /*0018*/ 	.byte	0x04, 0x17
        /*001a*/ 	.short	(.L_88 - .L_87)
.L_87:
        /*001c*/ 	.word	0x00000000
        /*0020*/ 	.short	0x0004
        /*0022*/ 	.short	0x0018
        /*0024*/ 	.byte	0x00, 0xf5, 0x21, 0x00


	//----- nvinfo : EIATTR_KPARAM_INFO
	.align		4
.L_88:
        /*0028*/ 	.byte	0x04, 0x17
        /*002a*/ 	.short	(.L_90 - .L_89)
.L_89:
        /*002c*/ 	.word	0x00000000
        /*0030*/ 	.short	0x0003
        /*0032*/ 	.short	0x0010
        /*0034*/ 	.byte	0x00, 0xf0, 0x11, 0x00


	//----- nvinfo : EIATTR_KPARAM_INFO
	.align		4
.L_90:
        /*0038*/ 	.byte	0x04, 0x17
        /*003a*/ 	.short	(.L_92 - .L_91)
.L_91:
        /*003c*/ 	.word	0x00000000
        /*0040*/ 	.short	0x0002
        /*0042*/ 	.short	0x000c
        /*0044*/ 	.byte	0x00, 0xf0, 0x11, 0x00


	//----- nvinfo : EIATTR_KPARAM_INFO
	.align		4
.L_92:
        /*0048*/ 	.byte	0x04, 0x17
        /*004a*/ 	.short	(.L_94 - .L_93)
.L_93:
        /*004c*/ 	.word	0x00000000
        /*0050*/ 	.short	0x0001
        /*0052*/ 	.short	0x0008
        /*0054*/ 	.byte	0x00, 0xf0, 0x11, 0x00


	//----- nvinfo : EIATTR_KPARAM_INFO
	.align		4
.L_94:
        /*0058*/ 	.byte	0x04, 0x17
        /*005a*/ 	.short	(.L_96 - .L_95)
.L_95:
        /*005c*/ 	.word	0x00000000
        /*0060*/ 	.short	0x0000
        /*0062*/ 	.short	0x0000
        /*0064*/ 	.byte	0x00, 0xf5, 0x21, 0x00


	//----- nvinfo : EIATTR_SPARSE_MMA_MASK
	.align		4
.L_96:
        /*0068*/ 	.byte	0x03, 0x50
        /*006a*/ 	.short	0x0000


	//----- nvinfo : EIATTR_MAXREG_COUNT
	.align		4
        /*006c*/ 	.byte	0x03, 0x1b
        /*006e*/ 	.short	0x00ff


	//----- nvinfo : EIATTR_NUM_BARRIERS
	.align		4
        /*0070*/ 	.byte	0x02, 0x4c
        /*0072*/ 	.byte	0x01
	.zero		1


	//----- nvinfo : EIATTR_MERCURY_ISA_VERSION
	.align		4
        /*0074*/ 	.byte	0x03, 0x5f
        /*0076*/ 	.short	0x0101


	//----- nvinfo : EIATTR_INT_WARP_WIDE_INSTR_OFFSETS
	.align		4
        /*0078*/ 	.byte	0x04, 0x31
        /*007a*/ 	.short	(.L_98 - .L_97)


	//   ....[0]....
.L_97:
        /*007c*/ 	.word	0x00000430


	//   ....[1]....
        /*0080*/ 	.word	0x00000500


	//----- nvinfo : EIATTR_VRC_CTA_INIT_COUNT
	.align		4
.L_98:
        /*0084*/ 	.byte	0x02, 0x4a
	.zero		1
	.zero		1


	//----- nvinfo : EIATTR_EXIT_INSTR_OFFSETS
	.align		4
        /*0088*/ 	.byte	0x04, 0x1c
        /*008a*/ 	.short	(.L_100 - .L_99)


	//   ....[0]....
.L_99:
        /*008c*/ 	.word	0x00000650


	//----- nvinfo : EIATTR_CRS_STACK_SIZE
	.align		4
.L_100:
        /*0090*/ 	.byte	0x04, 0x1e
        /*0092*/ 	.short	(.L_102 - .L_101)
.L_101:
        /*0094*/ 	.word	0x00000000


	//----- nvinfo : EIATTR_CBANK_PARAM_SIZE
	.align		4
.L_102:
        /*0098*/ 	.byte	0x03, 0x19
        /*009a*/ 	.short	0x0028


	//----- nvinfo : EIATTR_PARAM_CBANK
	.align		4
        /*009c*/ 	.byte	0x04, 0x0a
        /*009e*/ 	.short	(.L_104 - .L_103)
	.align		4
.L_103:
        /*00a0*/ 	.word	index@(.nv.constant0._Z20kernelEncontrarBombaPiiiiS_S_)
        /*00a4*/ 	.short	0x0380
        /*00a6*/ 	.short	0x0028


	//----- nvinfo : EIATTR_SW_WAR
	.align		4
.L_104:
        /*00a8*/ 	.byte	0x04, 0x36
        /*00aa*/ 	.short	(.L_106 - .L_105)
.L_105:
        /*00ac*/ 	.word	0x00000008
.L_106:


//--------------------- .nv.info._Z22kernelEncontrarCaminosPiiiS_iPbi --------------------------
	.section	.nv.info._Z22kernelEncontrarCaminosPiiiS_iPbi,"",@"SHT_CUDA_INFO"
	.sectionflags	@""
	.align	4


	//----- nvinfo : EIATTR_CUDA_API_VERSION
	.align		4
        /*0000*/ 	.byte	0x04, 0x37
        /*0002*/ 	.short	(.L_108 - .L_107)
.L_107:
        /*0004*/ 	.word	0x00000082


	//----- nvinfo : EIATTR_KPARAM_INFO
	.align		4
.L_108:
        /*0008*/ 	.byte	0x04, 0x17
        /*000a*/ 	.short	(.L_110 - .L_109)
.L_109:
        /*000c*/ 	.word	0x00000000
        /*0010*/ 	.short	0x0006
        /*0012*/ 	.short	0x0028
        /*0014*/ 	.byte	0x00, 0xf0, 0x11, 0x00


	//----- nvinfo : EIATTR_KPARAM_INFO
	.align		4
.L_110:
        /*0018*/ 	.byte	0x04, 0x17
        /*001a*/ 	.short	(.L_112 - .L_111)
.L_111:
        /*001c*/ 	.word	0x00000000
        /*0020*/ 	.short	0x0005
        /*0022*/ 	.short	0x0020
        /*0024*/ 	.byte	0x00, 0xf5, 0x21, 0x00


	//----- nvinfo : EIATTR_KPARAM_INFO
	.align		4
.L_112:
        /*0028*/ 	.byte	0x04, 0x17
        /*002a*/ 	.short	(.L_114 - .L_113)
.L_113:
        /*002c*/ 	.word	0x00000000
        /*0030*/ 	.short	0x0004
        /*0032*/ 	.short	0x0018
        /*0034*/ 	.byte	0x00, 0xf0, 0x11, 0x00


	//----- nvinfo : EIATTR_KPARAM_INFO
	.align		4
.L_114:
        /*0038*/ 	.byte	0x04, 0x17
        /*003a*/ 	.short	(.L_116 - .L_115)
.L_115:
        /*003c*/ 	.word	0x00000000
        /*0040*/ 	.short	0x0003
        /*0042*/ 	.short	0x0010
        /*0044*/ 	.byte	0x00, 0xf5, 0x21, 0x00


	//----- nvinfo : EIATTR_KPARAM_INFO
	.align		4
.L_116:
        /*0048*/ 	.byte	0x04, 0x17
        /*004a*/ 	.short	(.L_118 - .L_117)
.L_117:
        /*004c*/ 	.word	0x00000000
        /*0050*/ 	.short	0x0002
        /*0052*/ 	.short	0x000c
        /*0054*/ 	.byte	0x00, 0xf0, 0x11, 0x00


	//----- nvinfo : EIATTR_KPARAM_INFO
	.align		4
.L_118:
        /*0058*/ 	.byte	0x04, 0x17
        /*005a*/ 	.short	(.L_120 - .L_119)
.L_119:
        /*005c*/ 	.word	0x00000000
        /*0060*/ 	.short	0x0001
        /*0062*/ 	.short	0x0008
        /*0064*/ 	.byte	0x00, 0xf0, 0x11, 0x00


	//----- nvinfo : EIATTR_KPARAM_INFO
	.align		4
.L_120:
        /*0068*/ 	.byte	0x04, 0x17
        /*006a*/ 	.short	(.L_122 - .L_121)
.L_121:
        /*006c*/ 	.word	0x00000000
        /*0070*/ 	.short	0x0000
        /*0072*/ 	.short	0x0000
        /*0074*/ 	.byte	0x00, 0xf5, 0x21, 0x00


	//----- nvinfo : EIATTR_SPARSE_MMA_MASK
	.align		4
.L_122:
        /*0078*/ 	.byte	0x03, 0x50
        /*007a*/ 	.short	0x0000


	//----- nvinfo : EIATTR_MAXREG_COUNT
	.align		4
        /*007c*/ 	.byte	0x03, 0x1b
        /*007e*/ 	.short	0x00ff


	//----- nvinfo : EIATTR_NUM_BARRIERS
	.align		4
        /*0080*/ 	.byte	0x02, 0x4c
        /*0082*/ 	.byte	0x01
	.zero		1


	//----- nvinfo : EIATTR_MERCURY_ISA_VERSION
	.align		4
        /*0084*/ 	.byte	0x03, 0x5f
        /*0086*/ 	.short	0x0101


	//----- nvinfo : EIATTR_INT_WARP_WIDE_INSTR_OFFSETS
	.align		4
        /*0088*/ 	.byte	0x04, 0x31
        /*008a*/ 	.short	(.L_124 - .L_123)


	//   ....[0]....
.L_123:
        /*008c*/ 	.word	0x00000950


	//----- nvinfo : EIATTR_VRC_CTA_INIT_COUNT
	.align		4
.L_124:
        /*0090*/ 	.byte	0x02, 0x4a
	.zero		1
	.zero		1


	//----- nvinfo : EIATTR_EXIT_INSTR_OFFSETS
	.align		4
        /*0094*/ 	.byte	0x04, 0x1c
        /*0096*/ 	.short	(.L_126 - .L_125)


	//   ....[0]....
.L_125:
        /*0098*/ 	.word	0x00000ac0


	//   ....[1]....
        /*009c*/ 	.word	0x00000b10


	//----- nvinfo : EIATTR_CRS_STACK_SIZE
	.align		4
.L_126:
        /*00a0*/ 	.byte	0x04, 0x1e
        /*00a2*/ 	.short	(.L_128 - .L_127)
.L_127:
        /*00a4*/ 	.word	0x00000000


	//----- nvinfo : EIATTR_CBANK_PARAM_SIZE
	.align		4
.L_128:
        /*00a8*/ 	.byte	0x03, 0x19
        /*00aa*/ 	.short	0x002c


	//----- nvinfo : EIATTR_PARAM_CBANK
	.align		4
        /*00ac*/ 	.byte	0x04, 0x0a
        /*00ae*/ 	.short	(.L_130 - .L_129)
	.align		4
.L_129:
        /*00b0*/ 	.word	index@(.nv.constant0._Z22kernelEncontrarCaminosPiiiS_iPbi)
        /*00b4*/ 	.short	0x0380
        /*00b6*/ 	.short	0x002c


	//----- nvinfo : EIATTR_SW_WAR
	.align		4
.L_130:
        /*00b8*/ 	.byte	0x04, 0x36
        /*00ba*/ 	.short	(.L_132 - .L_131)
.L_131:
        /*00bc*/ 	.word	0x00000008
.L_132:


//--------------------- .nv.info._Z26kernelReemplazarPosicionesPiiiiiS_ --------------------------
	.section	.nv.info._Z26kernelReemplazarPosicionesPiiiiiS_,"",@"SHT_CUDA_INFO"
	.sectionflags	@""
	.align	4


	//----- nvinfo : EIATTR_CUDA_API_VERSION
	.align		4
        /*0000*/ 	.byte	0x04, 0x37
        /*0002*/ 	.short	(.L_134 - .L_133)
.L_133:
        /*0004*/ 	.word	0x00000082


	//----- nvinfo : EIATTR_KPARAM_INFO
	.align		4
.L_134:
        /*0008*/ 	.byte	0x04, 0x17
        /*000a*/ 	.short	(.L_136 - .L_135)
.L_135:
        /*000c*/ 	.word	0x00000000
        /*0010*/ 	.short	0x0005
        /*0012*/ 	.short	0x0018
        /*0014*/ 	.byte	0x00, 0xf5, 0x21, 0x00


	//----- nvinfo : EIATTR_KPARAM_INFO
	.align		4
.L_136:
        /*0018*/ 	.byte	0x04, 0x17
        /*001a*/ 	.short	(.L_138 - .L_137)
.L_137:
        /*001c*/ 	.word	0x00000000
        /*0020*/ 	.short	0x0004
        /*0022*/ 	.short	0x0014
        /*0024*/ 	.byte	0x00, 0xf0, 0x11, 0x00


	//----- nvinfo : EIATTR_KPARAM_INFO
	.align		4
.L_138:
        /*0028*/ 	.byte	0x04, 0x17
        /*002a*/ 	.short	(.L_140 - .L_139)
.L_139:
        /*002c*/ 	.word	0x00000000
        /*0030*/ 	.short	0x0003
        /*0032*/ 	.short	0x0010
        /*0034*/ 	.byte	0x00, 0xf0, 0x11, 0x00


	//----- nvinfo : EIATTR_KPARAM_INFO
	.align		4
.L_140:
        /*0038*/ 	.byte	0x04, 0x17
        /*003a*/ 	.short	(.L_142 - .L_141)
.L_141:
        /*003c*/ 	.word	0x00000000
        /*0040*/ 	.short	0x0002
        /*0042*/ 	.short	0x000c
        /*0044*/ 	.byte	0x00, 0xf0, 0x11, 0x00


	//----- nvinfo : EIATTR_KPARAM_INFO
	.align		4
.L_142:
        /*0048*/ 	.byte	0x04, 0x17
        /*004a*/ 	.short	(.L_144 - .L_143)
.L_143:
        /*004c*/ 	.word	0x00000000
        /*0050*/ 	.short	0x0001
        /*0052*/ 	.short	0x0008
        /*0054*/ 	.byte	0x00, 0xf0, 0x11, 0x00


	//----- nvinfo : EIATTR_KPARAM_INFO
	.align		4
.L_144:
        /*0058*/ 	.byte	0x04, 0x17
        /*005a*/ 	.short	(.L_146 - .L_145)
.L_145:
        /*005c*/ 	.word	0x00000000
        /*0060*/ 	.short	0x0000
        /*0062*/ 	.short	0x0000
        /*0064*/ 	.byte	0x00, 0xf5, 0x21, 0x00


	//----- nvinfo : EIATTR_SPARSE_MMA_MASK
	.align		4
.L_146:
        /*0068*/ 	.byte	0x03, 0x50
        /*006a*/ 	.short	0x0000


	//----- nvinfo : EIATTR_MAXREG_COUNT
	.align		4
        /*006c*/ 	.byte	0x03, 0x1b
        /*006e*/ 	.short	0x00ff


	//----- nvinfo : EIATTR_NUM_BARRIERS
	.align		4
        /*0070*/ 	.byte	0x02, 0x4c
        /*0072*/ 	.byte	0x01
	.zero		1


	//----- nvinfo : EIATTR_MERCURY_ISA_VERSION
	.align		4
        /*0074*/ 	.byte	0x03, 0x5f
        /*0076*/ 	.short	0x0101


	//----- nvinfo : EIATTR_INT_WARP_WIDE_INSTR_OFFSETS
	.align		4
        /*0078*/ 	.byte	0x04, 0x31
        /*007a*/ 	.short	(.L_148 - .L_147)


	//   ....[0]....
.L_147:
        /*007c*/ 	.word	0x00000320


	//   ....[1]....
        /*0080*/ 	.word	0x000029f0


	//----- nvinfo : EIATTR_VRC_CTA_INIT_COUNT
	.align		4
.L_148:
        /*0084*/ 	.byte	0x02, 0x4a
	.zero		1
	.zero		1


	//----- nvinfo : EIATTR_EXIT_INSTR_OFFSETS
	.align		4
        /*0088*/ 	.byte	0x04, 0x1c
        /*008a*/ 	.short	(.L_150 - .L_149)


	//   ....[0]....
.L_149:
        /*008c*/ 	.word	0x000000d0


	//   ....[1]....
        /*0090*/ 	.word	0x000003c0


	//   ....[2]....
        /*0094*/ 	.word	0x000003d0


	//   ....[3]....
        /*0098*/ 	.word	0x00002c70


	//----- nvinfo : EIATTR_CRS_STACK_SIZE
	.align		4
.L_150:
        /*009c*/ 	.byte	0x04, 0x1e
        /*009e*/ 	.short	(.L_152 - .L_151)
.L_151:
        /*00a0*/ 	.word	0x00000000


	//----- nvinfo : EIATTR_CBANK_PARAM_SIZE
	.align		4
.L_152:
        /*00a4*/ 	.byte	0x03, 0x19
        /*00a6*/ 	.short	0x0020


	//----- nvinfo : EIATTR_PARAM_CBANK
	.align		4
        /*00a8*/ 	.byte	0x04, 0x0a
        /*00aa*/ 	.short	(.L_154 - .L_153)
	.align		4
.L_153:
        /*00ac*/ 	.word	index@(.nv.constant0._Z26kernelReemplazarPosicionesPiiiiiS_)
        /*00b0*/ 	.short	0x0380
        /*00b2*/ 	.short	0x0020


	//----- nvinfo : EIATTR_SW_WAR
	.align		4
.L_154:
        /*00b4*/ 	.byte	0x04, 0x36
        /*00b6*/ 	.short	(.L_156 - .L_155)
.L_155:
        /*00b8*/ 	.word	0x00000008
.L_156:


//--------------------- .nv.info._Z20kernelGenerarTableroPiii --------------------------
	.section	.nv.info._Z20kernelGenerarTableroPiii,"",@"SHT_CUDA_INFO"
	.sectionflags	@""
	.align	4


	//----- nvinfo : EIATTR_CUDA_API_VERSION
	.align		4
        /*0000*/ 	.byte	0x04, 0x37
        /*0002*/ 	.short	(.L_158 - .L_157)
.L_157:
        /*0004*/ 	.word	0x00000082


	//----- nvinfo : EIATTR_KPARAM_INFO
	.align		4
.L_158:
        /*0008*/ 	.byte	0x04, 0x17
        /*000a*/ 	.short	(.L_160 - .L_159)
.L_159:
        /*000c*/ 	.word	0x00000000
        /*0010*/ 	.short	0x0002
        /*0012*/ 	.short	0x000c
        /*0014*/ 	.byte	0x00, 0xf0, 0x11, 0x00


	//----- nvinfo : EIATTR_KPARAM_INFO
	.align		4
.L_160:
        /*0018*/ 	.byte	0x04, 0x17
        /*001a*/ 	.short	(.L_162 - .L_161)
.L_161:
        /*001c*/ 	.word	0x00000000
        /*0020*/ 	.short	0x0001
        /*0022*/ 	.short	0x0008
        /*0024*/ 	.byte	0x00, 0xf0, 0x11, 0x00


	//----- nvinfo : EIATTR_KPARAM_INFO
	.align		4
.L_162:
        /*0028*/ 	.byte	0x04, 0x17
        /*002a*/ 	.short	(.L_164 - .L_163)
.L_163:
        /*002c*/ 	.word	0x00000000
        /*0030*/ 	.short	0x0000
        /*0032*/ 	.short	0x0000
        /*0034*/ 	.byte	0x00, 0xf5, 0x21, 0x00


	//----- nvinfo : EIATTR_SPARSE_MMA_MASK
	.align		4
.L_164:
        /*0038*/ 	.byte	0x03, 0x50
        /*003a*/ 	.short	0x0000


	//----- nvinfo : EIATTR_MAXREG_COUNT
	.align		4
        /*003c*/ 	.byte	0x03, 0x1b
        /*003e*/ 	.short	0x00ff


	//----- nvinfo : EIATTR_MERCURY_ISA_VERSION
	.align		4
        /*0040*/ 	.byte	0x03, 0x5f
        /*0042*/ 	.short	0x0101


	//----- nvinfo : EIATTR_VRC_CTA_INIT_COUNT
	.align		4
        /*0044*/ 	.byte	0x02, 0x4a
	.zero		1
	.zero		1


	//----- nvinfo : EIATTR_EXIT_INSTR_OFFSETS
	.align		4
        /*0048*/ 	.byte	0x04, 0x1c
        /*004a*/ 	.short	(.L_166 - .L_165)


	//   ....[0]....
.L_165:
        /*004c*/ 	.word	0x000028d0


	//----- nvinfo : EIATTR_CRS_STACK_SIZE
	.align		4
.L_166:
        /*0050*/ 	.byte	0x04, 0x1e
        /*0052*/ 	.short	(.L_168 - .L_167)
.L_167:
        /*0054*/ 	.word	0x00000000


	//----- nvinfo : EIATTR_CBANK_PARAM_SIZE
	.align		4
.L_168:
        /*0058*/ 	.byte	0x03, 0x19
        /*005a*/ 	.short	0x0010


	//----- nvinfo : EIATTR_PARAM_CBANK
	.align		4
        /*005c*/ 	.byte	0x04, 0x0a
        /*005e*/ 	.short	(.L_170 - .L_169)
	.align		4
.L_169:
        /*0060*/ 	.word	index@(.nv.constant0._Z20kernelGenerarTableroPiii)
        /*0064*/ 	.short	0x0380
        /*0066*/ 	.short	0x0010


	//----- nvinfo : EIATTR_SW_WAR
	.align		4
.L_170:
        /*0068*/ 	.byte	0x04, 0x36
        /*006a*/ 	.short	(.L_172 - .L_171)
.L_171:
        /*006c*/ 	.word	0x00000008
.L_172:


//--------------------- .nv.info._Z18kernelRompeCabezasPiiiii --------------------------
	.section	.nv.info._Z18kernelRompeCabezasPiiiii,"",@"SHT_CUDA_INFO"
	.sectionflags	@""
	.align	4


	//----- nvinfo : EIATTR_CUDA_API_VERSION
	.align		4
        /*0000*/ 	.byte	0x04, 0x37
        /*0002*/ 	.short	(.L_174 - .L_173)
.L_173:
        /*0004*/ 	.word	0x00000082


	//----- nvinfo : EIATTR_KPARAM_INFO
	.align		4
.L_174:
        /*0008*/ 	.byte	0x04, 0x17
        /*000a*/ 	.short	(.L_176 - .L_175)
.L_175:
        /*000c*/ 	.word	0x00000000
        /*0010*/ 	.short	0x0004
        /*0012*/ 	.short	0x0014
        /*0014*/ 	.byte	0x00, 0xf0, 0x11, 0x00


	//----- nvinfo : EIATTR_KPARAM_INFO
	.align		4
.L_176:
        /*0018*/ 	.byte	0x04, 0x17
        /*001a*/ 	.short	(.L_178 - .L_177)
.L_177:
        /*001c*/ 	.word	0x00000000
        /*0020*/ 	.short	0x0003
        /*0022*/ 	.short	0x0010
        /*0024*/ 	.byte	0x00, 0xf0, 0x11, 0x00


	//----- nvinfo : EIATTR_KPARAM_INFO
	.align		4
.L_178:
        /*0028*/ 	.byte	0x04, 0x17
        /*002a*/ 	.short	(.L_180 - .L_179)
.L_179:
        /*002c*/ 	.word	0x00000000
        /*0030*/ 	.short	0x0002
        /*0032*/ 	.short	0x000c
        /*0034*/ 	.byte	0x00, 0xf0, 0x11, 0x00


	//----- nvinfo : EIATTR_KPARAM_INFO
	.align		4
.L_180:
        /*0038*/ 	.byte	0x04, 0x17
        /*003a*/ 	.short	(.L_182 - .L_181)
.L_181:
        /*003c*/ 	.word	0x00000000
        /*0040*/ 	.short	0x0001
        /*0042*/ 	.short	0x0008
        /*0044*/ 	.byte	0x00, 0xf0, 0x11, 0x00


	//----- nvinfo : EIATTR_KPARAM_INFO
	.align		4
.L_182:
        /*0048*/ 	.byte	0x04, 0x17
        /*004a*/ 	.short	(.L_184 - .L_183)
.L_183:
        /*004c*/ 	.word	0x00000000
        /*0050*/ 	.short	0x0000
        /*0052*/ 	.short	0x0000
        /*0054*/ 	.byte	0x00, 0xf5, 0x21, 0x00


	//----- nvinfo : EIATTR_SPARSE_MMA_MASK
	.align		4
.L_184:
        /*0058*/ 	.byte	0x03, 0x50
        /*005a*/ 	.short	0x0000


	//----- nvinfo : EIATTR_MAXREG_COUNT
	.align		4
        /*005c*/ 	.byte	0x03, 0x1b
        /*005e*/ 	.short	0x00ff


	//----- nvinfo : EIATTR_NUM_BARRIERS
	.align		4
        /*0060*/ 	.byte	0x02, 0x4c
        /*0062*/ 	.byte	0x01
	.zero		1


	//----- nvinfo : EIATTR_MERCURY_ISA_VERSION
	.align		4
        /*0064*/ 	.byte	0x03, 0x5f
        /*0066*/ 	.short	0x0101


	//----- nvinfo : EIATTR_VRC_CTA_INIT_COUNT
	.align		4
        /*0068*/ 	.byte	0x02, 0x4a
	.zero		1
	.zero		1


	//----- nvinfo : EIATTR_EXIT_INSTR_OFFSETS
	.align		4
        /*006c*/ 	.byte	0x04, 0x1c
        /*006e*/ 	.short	(.L_186 - .L_185)


	//   ....[0]....
.L_185:
        /*0070*/ 	.word	0x00000110


	//----- nvinfo : EIATTR_CBANK_PARAM_SIZE
	.align		4
.L_186:
        /*0074*/ 	.byte	0x03, 0x19
        /*0076*/ 	.short	0x0018


	//----- nvinfo : EIATTR_PARAM_CBANK
	.align		4
        /*0078*/ 	.byte	0x04, 0x0a
        /*007a*/ 	.short	(.L_188 - .L_187)
	.align		4
.L_187:
        /*007c*/ 	.word	index@(.nv.constant0._Z18kernelRompeCabezasPiiiii)
        /*0080*/ 	.short	0x0380
        /*0082*/ 	.short	0x0018


	//----- nvinfo : EIATTR_SW_WAR
	.align		4
.L_188:
        /*0084*/ 	.byte	0x04, 0x36
        /*0086*/ 	.short	(.L_190 - .L_189)
.L_189:
        /*0088*/ 	.word	0x00000008
.L_190:


//--------------------- .nv.info._Z9kernelTNTPiiii --------------------------
	.section	.nv.info._Z9kernelTNTPiiii,"",@"SHT_CUDA_INFO"
	.sectionflags	@""
	.align	4


	//----- nvinfo : EIATTR_CUDA_API_VERSION
	.align		4
        /*0000*/ 	.byte	0x04, 0x37
        /*0002*/ 	.short	(.L_192 - .L_191)
.L_191:
        /*0004*/ 	.word	0x00000082


	//----- nvinfo : EIATTR_KPARAM_INFO
	.align		4
.L_192:
        /*0008*/ 	.byte	0x04, 0x17
        /*000a*/ 	.short	(.L_194 - .L_193)
.L_193:
        /*000c*/ 	.word	0x00000000
        /*0010*/ 	.short	0x0003
        /*0012*/ 	.short	0x0010
        /*0014*/ 	.byte	0x00, 0xf0, 0x11, 0x00


	//----- nvinfo : EIATTR_KPARAM_INFO
	.align		4
.L_194:
        /*0018*/ 	.byte	0x04, 0x17
        /*001a*/ 	.short	(.L_196 - .L_195)
.L_195:
        /*001c*/ 	.word	0x00000000
        /*0020*/ 	.short	0x0002
        /*0022*/ 	.short	0x000c
        /*0024*/ 	.byte	0x00, 0xf0, 0x11, 0x00


	//----- nvinfo : EIATTR_KPARAM_INFO
	.align		4
.L_196:
        /*0028*/ 	.byte	0x04, 0x17
        /*002a*/ 	.short	(.L_198 - .L_197)
.L_197:
        /*002c*/ 	.word	0x00000000
        /*0030*/ 	.short	0x0001
        /*0032*/ 	.short	0x0008
        /*0034*/ 	.byte	0x00, 0xf0, 0x11, 0x00


	//----- nvinfo : EIATTR_KPARAM_INFO
	.align		4
.L_198:
        /*0038*/ 	.byte	0x04, 0x17
        /*003a*/ 	.short	(.L_200 - .L_199)
.L_199:
        /*003c*/ 	.word	0x00000000
        /*0040*/ 	.short	0x0000
        /*0042*/ 	.short	0x0000
        /*0044*/ 	.byte	0x00, 0xf5, 0x21, 0x00


	//----- nvinfo : EIATTR_SPARSE_MMA_MASK
	.align		4
.L_200:
        /*0048*/ 	.byte	0x03, 0x50
        /*004a*/ 	.short	0x0000


	//----- nvinfo : EIATTR_MAXREG_COUNT
	.align		4
        /*004c*/ 	.byte	0x03, 0x1b
        /*004e*/ 	.short	0x00ff


	//----- nvinfo : EIATTR_NUM_BARRIERS
	.align		4
        /*0050*/ 	.byte	0x02, 0x4c
        /*0052*/ 	.byte	0x01
	.zero		1


	//----- nvinfo : EIATTR_MERCURY_ISA_VERSION
	.align		4
        /*0054*/ 	.byte	0x03, 0x5f
        /*0056*/ 	.short	0x0101


	//----- nvinfo : EIATTR_VRC_CTA_INIT_COUNT
	.align		4
        /*0058*/ 	.byte	0x02, 0x4a
	.zero		1
	.zero		1


	//----- nvinfo : EIATTR_EXIT_INSTR_OFFSETS
	.align		4
        /*005c*/ 	.byte	0x04, 0x1c
        /*005e*/ 	.short	(.L_202 - .L_201)


	//   ....[0]....
.L_201:
        /*0060*/ 	.word	0x000004e0


	//----- nvinfo : EIATTR_CRS_STACK_SIZE
	.align		4
.L_202:
        /*0064*/ 	.byte	0x04, 0x1e
        /*0066*/ 	.short	(.L_204 - .L_203)
.L_203:
        /*0068*/ 	.word	0x00000000


	//----- nvinfo : EIATTR_CBANK_PARAM_SIZE
	.align		4
.L_204:
        /*006c*/ 	.byte	0x03, 0x19
        /*006e*/ 	.short	0x0014


	//----- nvinfo : EIATTR_PARAM_CBANK
	.align		4
        /*0070*/ 	.byte	0x04, 0x0a
        /*0072*/ 	.short	(.L_206 - .L_205)
	.align		4
.L_205:
        /*0074*/ 	.word	index@(.nv.constant0._Z9kernelTNTPiiii)
        /*0078*/ 	.short	0x0380
        /*007a*/ 	.short	0x0014


	//----- nvinfo : EIATTR_SW_WAR
	.align		4
.L_206:
        /*007c*/ 	.byte	0x04, 0x36
        /*007e*/ 	.short	(.L_208 - .L_207)
.L_207:
        /*0080*/ 	.word	0x00000008
.L_208:


//--------------------- .nv.info._Z11kernelBombaPiiii --------------------------
	.section	.nv.info._Z11kernelBombaPiiii,"",@"SHT_CUDA_INFO"
	.sectionflags	@""
	.align	4


	//----- nvinfo : EIATTR_CUDA_API_VERSION
	.align		4
        /*0000*/ 	.byte	0x04, 0x37
        /*0002*/ 	.short	(.L_210 - .L_209)
.L_209:
        /*0004*/ 	.word	0x00000082


	//----- nvinfo : EIATTR_KPARAM_INFO
	.align		4
.L_210:
        /*0008*/ 	.byte	0x04, 0x17
        /*000a*/ 	.short	(.L_212 - .L_211)
.L_211:
        /*000c*/ 	.word	0x00000000
        /*0010*/ 	.short	0x0003
        /*0012*/ 	.short	0x0010
        /*0014*/ 	.byte	0x00, 0xf0, 0x11, 0x00


	//----- nvinfo : EIATTR_KPARAM_INFO
	.align		4
.L_212:
        /*0018*/ 	.byte	0x04, 0x17
        /*001a*/ 	.short	(.L_214 - .L_213)
.L_213:
        /*001c*/ 	.word	0x00000000
        /*0020*/ 	.short	0x0002
        /*0022*/ 	.short	0x000c
        /*0024*/ 	.byte	0x00, 0xf0, 0x11, 0x00


	//----- nvinfo : EIATTR_KPARAM_INFO
	.align		4
.L_214:
        /*0028*/ 	.byte	0x04, 0x17
        /*002a*/ 	.short	(.L_216 - .L_215)
.L_215:
        /*002c*/ 	.word	0x00000000
        /*0030*/ 	.short	0x0001
        /*0032*/ 	.short	0x0008
        /*0034*/ 	.byte	0x00, 0xf0, 0x11, 0x00


	//----- nvinfo : EIATTR_KPARAM_INFO
	.align		4
.L_216:
        /*0038*/ 	.byte	0x04, 0x17
        /*003a*/ 	.short	(.L_218 - .L_217)
.L_217:
        /*003c*/ 	.word	0x00000000
        /*0040*/ 	.short	0x0000
        /*0042*/ 	.short	0x0000
        /*0044*/ 	.byte	0x00, 0xf5, 0x21, 0x00


	//----- nvinfo : EIATTR_SPARSE_MMA_MASK
	.align		4
.L_218:
        /*0048*/ 	.byte	0x03, 0x50
        /*004a*/ 	.short	0x0000


	//----- nvinfo : EIATTR_MAXREG_COUNT
	.align		4
        /*004c*/ 	.byte	0x03, 0x1b
        /*004e*/ 	.short	0x00ff


	//----- nvinfo : EIATTR_NUM_BARRIERS
	.align		4
        /*0050*/ 	.byte	0x02, 0x4c
        /*0052*/ 	.byte	0x01
	.zero		1


	//----- nvinfo : EIATTR_MERCURY_ISA_VERSION
	.align		4
        /*0054*/ 	.byte	0x03, 0x5f
        /*0056*/ 	.short	0x0101


	//----- nvinfo : EIATTR_VRC_CTA_INIT_COUNT
	.align		4
        /*0058*/ 	.byte	0x02, 0x4a
	.zero		1
	.zero		1


	//----- nvinfo : EIATTR_EXIT_INSTR_OFFSETS
	.align		4
        /*005c*/ 	.byte	0x04, 0x1c
        /*005e*/ 	.short	(.L_220 - .L_219)


	//   ....[0]....
.L_219:
        /*0060*/ 	.word	0x000004c0


	//----- nvinfo : EIATTR_CRS_STACK_SIZE
	.align		4
.L_220:
        /*0064*/ 	.byte	0x04, 0x1e
        /*0066*/ 	.short	(.L_222 - .L_221)
.L_221:
        /*0068*/ 	.word	0x00000000


	//----- nvinfo : EIATTR_CBANK_PARAM_SIZE
	.align		4
.L_222:
        /*006c*/ 	.byte	0x03, 0x19
        /*006e*/ 	.short	0x0014


	//----- nvinfo : EIATTR_PARAM_CBANK
	.align		4
        /*0070*/ 	.byte	0x04, 0x0a
        /*0072*/ 	.short	(.L_224 - .L_223)
	.align		4
.L_223:
        /*0074*/ 	.word	index@(.nv.constant0._Z11kernelBombaPiiii)
        /*0078*/ 	.short	0x0380
        /*007a*/ 	.short	0x0014


	//----- nvinfo : EIATTR_SW_WAR
	.align		4
.L_224:
        /*007c*/ 	.byte	0x04, 0x36
        /*007e*/ 	.short	(.L_226 - .L_225)
.L_225:
        /*0080*/ 	.word	0x00000008
.L_226:


//--------------------- .nv.callgraph             --------------------------
	.section	.nv.callgraph,"",@"SHT_CUDA_CALLGRAPH"
	.align	4
	.sectionentsize	8
	.align		4
        /*0000*/ 	.word	0x00000000
	.align		4
        /*0004*/ 	.word	0xffffffff
	.align		4
        /*0008*/ 	.word	0x00000000
	.align		4
        /*000c*/ 	.word	0xfffffffe
	.align		4
        /*0010*/ 	.word	0x00000000
	.align		4
        /*0014*/ 	.word	0xfffffffd
	.align		4
        /*0018*/ 	.word	0x00000000
	.align		4
        /*001c*/ 	.word	0xfffffffc


//--------------------- .nv.constant4             --------------------------
	.section	.nv.constant4,"a",@progbits
	.align	8
	.align		8
.nv.constant4:
        /*0000*/ 	.dword	precalc_xorwow_matrix
	.align		8
        /*0008*/ 	.dword	precalc_xorwow_offset_matrix
	.align		8
        /*0010*/ 	.dword	mrg32k3aM1
	.align		8
        /*0018*/ 	.dword	mrg32k3aM2
	.align		8
        /*0020*/ 	.dword	mrg32k3aM1SubSeq
	.align		8
        /*0028*/ 	.dword	mrg32k3aM2SubSeq
	.align		8
        /*0030*/ 	.dword	mrg32k3aM1Seq
	.align		8
        /*0038*/ 	.dword	mrg32k3aM2Seq


//--------------------- .nv.constant3             --------------------------
	.section	.nv.constant3,"a",@progbits
	.align	8
.nv.constant3:
	.type		__cr_lgamma_table,@object
	.size		__cr_lgamma_table,(.L_8 - __cr_lgamma_table)
__cr_lgamma_table:
        /*0000*/ 	.byte	0x00, 0x00, 0x00, 0x00, 0x00, 0x00, 0x00, 0x00, 0x00, 0x00, 0x00, 0x00, 0x00, 0x00, 0x00, 0x00
        /*0010*/ 	.byte	0xef, 0x39, 0xfa, 0xfe, 0x42, 0x2e, 0xe6, 0x3f, 0x02, 0x20, 0x2a, 0xfa, 0x0b, 0xab, 0xfc, 0x3f
        /*0020*/ 	.byte	0xf9, 0x2c, 0x92, 0x7c, 0xa7, 0x6c, 0x09, 0x40, 0xc9, 0x79, 0x44, 0x3c, 0x64, 0x26, 0x13, 0x40
        /*0030*/ 	.byte	0xca, 0x01, 0xcf, 0x3a, 0x27, 0x51, 0x1a, 0x40, 0x30, 0xcc, 0x2d, 0xf3, 0xe1, 0x0c, 0x21, 0x40
        /*0040*/ 	.byte	0x0d, 0xb7, 0xfc, 0x82, 0x8e, 0x35, 0x25, 0x40
.L_8:


//--------------------- .text._Z30kernelEncontrarRompecabezasTNTPiiiiS_ii --------------------------
	.section	.text._Z30kernelEncontrarRompecabezasTNTPiiiiS_ii,"ax",@progbits
	.align	128
        .global         _Z30kernelEncontrarRompecabezasTNTPiiiiS_ii
        .type           _Z30kernelEncontrarRompecabezasTNTPiiiiS_ii,@function
        .size           _Z30kernelEncontrarRompecabezasTNTPiiiiS_ii,(.L_x_58 - _Z30kernelEncontrarRompecabezasTNTPiiiiS_ii)
        .other          _Z30kernelEncontrarRompecabezasTNTPiiiiS_ii,@"STO_CUDA_ENTRY STV_DEFAULT"
_Z30kernelEncontrarRompecabezasTNTPiiiiS_ii:
.text._Z30kernelEncontrarRompecabezasTNTPiiiiS_ii:
[----:B------:R-:W0:Y:S01]  /*0000*/  LDC R1, c[0x0][0x37c] ;  /* 0x0000df00ff017b82 */ /* 0x000e220000000800 */
[----:B------:R-:W1:Y:S07]  /*0010*/  S2R R0, SR_TID.X ;  /* 0x0000000000007919 */ /* 0x000e6e0000002100 */
[----:B------:R-:W1:Y:S01]  /*0020*/  S2UR UR4, SR_CTAID.X ;  /* 0x00000000000479c3 */ /* 0x000e620000002500 */
[----:B------:R-:W2:Y:S01]  /*0030*/  LDCU.64 UR8, c[0x0][0x358] ;  /* 0x00006b00ff0877ac */ /* 0x000ea20008000a00 */
[----:B0-----:R-:W-:-:S06]  /*0040*/  VIADD R1, R1, 0xffffffd0 ;  /* 0xffffffd001017836 */ /* 0x001fcc0000000000 */
[----:B------:R-:W1:Y:S08]  /*0050*/  LDC R9, c[0x0][0x360] ;  /* 0x0000d800ff097b82 */ /* 0x000e700000000800 */
[----:B------:R-:W0:Y:S01]  /*0060*/  LDC.64 R4, c[0x0][0x380] ;  /* 0x0000e000ff047b82 */ /* 0x000e220000000a00 */
[----:B-1----:R-:W-:-:S04]  /*0070*/  IMAD R9, R9, UR4, R0 ;  /* 0x0000000409097c24 */ /* 0x002fc8000f8e0200 */
[----:B0-----:R-:W-:-:S06]  /*0080*/  IMAD.WIDE R2, R9, 0x4, R4 ;  /* 0x0000000409027825 */ /* 0x001fcc00078e0204 */
[----:B--2---:R-:W2:Y:S01]  /*0090*/  LDG.E R2, desc[UR8][R2.64] ;  /* 0x0000000802027981 */ /* 0x004ea2000c1e1900 */
[----:B------:R-:W0:Y:S01]  /*00a0*/  LDC.64 R6, c[0x0][0x398] ;  /* 0x0000e600ff067b82 */ /* 0x000e220000000a00 */
[----:B------:R-:W-:Y:S01]  /*00b0*/  BSSY.RECONVERGENT B0, `(.L_x_0) ;  /* 0x000000a000007945 */ /* 0x000fe20003800200 */
[----:B--2---:R-:W-:-:S13]  /*00c0*/  ISETP.NE.AND P0, PT, R2, -0x1, PT ;  /* 0xffffffff0200780c */ /* 0x004fda0003f05270 */
[----:B0-----:R-:W-:Y:S05]  /*00d0*/  @P0 BRA `(.L_x_1) ;  /* 0x00000000001c0947 */ /* 0x001fea0003800000 */
[----:B------:R-:W0:Y:S01]  /*00e0*/  S2R R0, SR_LANEID ;  /* 0x0000000000007919 */ /* 0x000e220000000000 */
[----:B------:R-:W1:Y:S01]  /*00f0*/  LDC.64 R2, c[0x0][0x398] ;  /* 0x0000e600ff027b82 */ /* 0x000e620000000a00 */
[----:B------:R-:W-:Y:S02]  /*0100*/  VOTEU.ANY UR4, UPT, PT ;  /* 0x0000000000047886 */ /* 0x000fe400038e0100 */
[----:B------:R-:W-:Y:S02]  /*0110*/  UFLO.U32 UR5, UR4 ;  /* 0x00000004000572bd */ /* 0x000fe400080e0000 */
[----:B------:R-:W1:Y:S04]  /*0120*/  POPC R11, UR4 ;  /* 0x00000004000b7d09 */ /* 0x000e680008000000 */
[----:B0-----:R-:W-:-:S13]  /*0130*/  ISETP.EQ.U32.AND P0, PT, R0, UR5, PT ;  /* 0x0000000500007c0c */ /* 0x001fda000bf02070 */
[----:B-1----:R0:W-:Y:S02]  /*0140*/  @P0 REDG.E.ADD.STRONG.GPU desc[UR8][R2.64], R11 ;  /* 0x0000000b0200098e */ /* 0x0021e4000c12e108 */
.L_x_1:
[----:B------:R-:W-:Y:S05]  /*0150*/  BSYNC.RECONVERGENT B0 ;  /* 0x0000000000007941 */ /* 0x000fea0003800200 */
.L_x_0:
[----:B------:R-:W-:Y:S08]  /*0160*/  BAR.SYNC.DEFER_BLOCKING 0x0 ;  /* 0x0000000000007b1d */ /* 0x000ff00000010000 */
[----:B------:R-:W1:Y:S01]  /*0170*/  LDC R8, c[0x0][0x390] ;  /* 0x0000e400ff087b82 */ /* 0x000e620000000800 */
[----:B------:R-:W2:Y:S02]  /*0180*/  LDG.E R6, desc[UR8][R6.64] ;  /* 0x0000000806067981 */ /* 0x000ea4000c1e1900 */
[----:B--2---:R-:W-:-:S04]  /*0190*/  ISETP.NE.AND P0, PT, R6, 0x6, PT ;  /* 0x000000060600780c */ /* 0x004fc80003f05270 */
[----:B-1----:R-:W-:-:S13]  /*01a0*/  ISETP.NE.OR P0, PT, R9, R8, P0 ;  /* 0x000000080900720c */ /* 0x002fda0000705670 */
[----:B0-----:R-:W-:-:S04]  /*01b0*/  @!P0 IMAD.WIDE R2, R8, 0x4, R4 ;  /* 0x0000000408028825 */ /* 0x001fc800078e0204 */
[----:B------:R-:W-:-:S05]  /*01c0*/  @!P0 IMAD.MOV.U32 R5, RZ, RZ, 0x54 ;  /* 0x00000054ff058424 */ /* 0x000fca00078e00ff */
[----:B------:R0:W-:Y:S01]  /*01d0*/  @!P0 STG.E desc[UR8][R2.64], R5 ;  /* 0x0000000502008986 */ /* 0x0001e2000c101908 */
[----:B------:R-:W-:Y:S05]  /*01e0*/  @!P0 EXIT ;  /* 0x000000000000894d */ /* 0x000fea0003800000 */
[----:B------:R-:W-:-:S04]  /*01f0*/  ISETP.GE.AND P0, PT, R6, 0x7, PT ;  /* 0x000000070600780c */ /* 0x000fc80003f06270 */
[----:B------:R-:W-:-:S13]  /*0200*/  ISETP.NE.OR P0, PT, R9, R8, !P0 ;  /* 0x000000080900720c */ /* 0x000fda0004705670 */
[----:B------:R-:W-:Y:S05]  /*0210*/  @P0 EXIT ;  /* 0x000000000000094d */ /* 0x000fea0003800000 */
[----:B0-----:R-:W0:Y:S01]  /*0220*/  LDC R2, c[0x0][0x3a0] ;  /* 0x0000e800ff027b82 */ /* 0x001e220000000800 */
[----:B------:R-:W-:Y:S01]  /*0230*/  IMAD.MOV.U32 R9, RZ, RZ, -0x266e14b1 ;  /* 0xd991eb4fff097424 */ /* 0x000fe200078e00ff */
[C---:B0-----:R-:W-:Y:S02]  /*0240*/  LOP3.LUT R0, R2.reuse, 0xaad26b49, RZ, 0x3c, !PT ;  /* 0xaad26b4902007812 */ /* 0x041fe400078e3cff */
[----:B------:R-:W-:-:S03]  /*0250*/  ISETP.GT.AND P0, PT, R2, -0x1, PT ;  /* 0xffffffff0200780c */ /* 0x000fc60003f04270 */
[----:B------:R-:W-:Y:S01]  /*0260*/  IMAD R0, R0, 0x4182bed5, RZ ;  /* 0x4182bed500007824 */ /* 0x000fe200078e02ff */
[----:B------:R-:W-:Y:S02]  /*0270*/  SEL R9, R9, 0x8bf16996, P0 ;  /* 0x8bf1699609097807 */ /* 0x000fe40000000000 */
[----:B------:R-:W-:Y:S01]  /*0280*/  ISETP.NE.AND P0, PT, R8, RZ, PT ;  /* 0x000000ff0800720c */ /* 0x000fe20003f05270 */
[C---:B------:R-:W-:Y:S01]  /*0290*/  VIADD R5, R0.reuse, 0x583f19 ;  /* 0x00583f1900057836 */ /* 0x040fe20000000000 */
[C---:B------:R-:W-:Y:S01]  /*02a0*/  LOP3.LUT R6, R0.reuse, 0x159a55e5, RZ, 0x3c, !PT ;  /* 0x159a55e500067812 */ /* 0x040fe200078e3cff */
[----:B------:R-:W-:Y:S01]  /*02b0*/  VIADD R3, R0, 0x75bcd15 ;  /* 0x075bcd1500037836 */ /* 0x000fe20000000000 */
[C---:B------:R-:W-:Y:S01]  /*02c0*/  IADD3 R2, PT, PT, R9.reuse, 0x64f0c9, R0 ;  /* 0x0064f0c909027810 */ /* 0x040fe20007ffe000 */
[C---:B------:R-:W-:Y:S01]  /*02d0*/  VIADD R7, R9.reuse, 0x1f123bb5 ;  /* 0x1f123bb509077836 */ /* 0x040fe20000000000 */
[----:B------:R-:W-:Y:S02]  /*02e0*/  LOP3.LUT R4, R9, 0x5491333, RZ, 0x3c, !PT ;  /* 0x0549133309047812 */ /* 0x000fe400078e3cff */
[----:B------:R-:W-:Y:S01]  /*02f0*/  SHF.R.S32.HI R0, RZ, 0x1f, R8 ;  /* 0x0000001fff007819 */ /* 0x000fe20000011408 */
[----:B------:R0:W-:Y:S04]  /*0300*/  STL.64 [R1], R2 ;  /* 0x0000000201007387 */ /* 0x0001e80000100a00 */
[----:B------:R0:W-:Y:S04]  /*0310*/  STL.64 [R1+0x8], R6 ;  /* 0x0000080601007387 */ /* 0x0001e80000100a00 */
[----:B------:R0:W-:Y:S01]  /*0320*/  STL.64 [R1+0x10], R4 ;  /* 0x0000100401007387 */ /* 0x0001e20000100a00 */
[----:B------:R-:W-:Y:S05]  /*0330*/  @!P0 BRA `(.L_x_2) ;  /* 0x0000002400248947 */ /* 0x000fea0003800000 */
[----:B------:R-:W0:Y:S01]  /*0340*/  LDCU UR4, c[0x0][0x390] ;  /* 0x00007200ff0477ac */ /* 0x000e220008000800 */
[----:B------:R-:W-:Y:S02]  /*0350*/  IMAD.MOV.U32 R11, RZ, RZ, R0 ;  /* 0x000000ffff0b7224 */ /* 0x000fe400078e0000 */
[----:B------:R-:W-:Y:S02]  /*0360*/  IMAD.MOV.U32 R10, RZ, RZ, RZ ;  /* 0x000000ffff0a7224 */ /* 0x000fe400078e00ff */
[----:B0-----:R-:W-:-:S07]  /*0370*/  IMAD.U32 R2, RZ, RZ, UR4 ;  /* 0x00000004ff027e24 */ /* 0x001fce000f8e00ff */
.L_x_10:
[----:B------:R-:W-:-:S04]  /*0380*/  LOP3.LUT R0, R2, 0x3, RZ, 0xc0, !PT ;  /* 0x0000000302007812 */ /* 0x000fc800078ec0ff */
[----:B------:R-:W-:-:S04]  /*0390*/  ISETP.NE.U32.AND P0, PT, R0, RZ, PT ;  /* 0x000000ff0000720c */ /* 0x000fc80003f05070 */
[----:B------:R-:W-:-:S13]  /*03a0*/  ISETP.NE.AND.EX P0, PT, RZ, RZ, PT, P0 ;  /* 0x000000ffff00720c */ /* 0x000fda0003f05300 */
[----:B0-----:R-:W-:Y:S05]  /*03b0*/  @!P0 BRA `(.L_x_3) ;  /* 0x0000002000ec8947 */ /* 0x001fea0003800000 */
[----:B------:R-:W0:Y:S01]  /*03c0*/  LDC.64 R8, c[0x4][RZ] ;  /* 0x01000000ff087b82 */ /* 0x000e220000000a00 */
[----:B------:R-:W-:Y:S01]  /*03d0*/  IMAD.MOV.U32 R0, RZ, RZ, RZ ;  /* 0x000000ffff007224 */ /* 0x000fe200078e00ff */
[----:B------:R-:W-:Y:S02]  /*03e0*/  CS2R R4, SRZ ;  /* 0x0000000000047805 */ /* 0x000fe4000001ff00 */
[----:B------:R-:W-:Y:S01]  /*03f0*/  CS2R R6, SRZ ;  /* 0x0000000000067805 */ /* 0x000fe2000001ff00 */
[----:B------:R-:W-:Y:S02]  /*0400*/  IMAD.MOV.U32 R3, RZ, RZ, RZ ;  /* 0x000000ffff037224 */ /* 0x000fe400078e00ff */
[----:B0-----:R-:W-:-:S07]  /*0410*/  IMAD.WIDE.U32 R8, R10, 0xc80, R8 ;  /* 0x00000c800a087825 */ /* 0x001fce00078e0008 */
.L_x_5:
[----:B------:R-:W-:-:S06]  /*0420*/  IMAD R14, R0, 0x4, R1 ;  /* 0x00000004000e7824 */ /* 0x000fcc00078e0201 */
[----:B------:R-:W5:Y:S01]  /*0430*/  LDL R14, [R14+0x4] ;  /* 0x000004000e0e7983 */ /* 0x000f620000100800 */
[----:B------:R-:W-:Y:S02]  /*0440*/  IMAD.SHL.U32 R15, R0, 0x20, RZ ;  /* 0x00000020000f7824 */ /* 0x000fe400078e00ff */
[----:B------:R-:W-:-:S07]  /*0450*/  IMAD.MOV.U32 R16, RZ, RZ, RZ ;  /* 0x000000ffff107224 */ /* 0x000fce00078e00ff */
.L_x_4:
[----:B-----5:R-:W-:Y:S01]  /*0460*/  SHF.R.U32.HI R21, RZ, R16, R14 ;  /* 0x00000010ff157219 */ /* 0x020fe2000001160e */
[----:B------:R-:W-:-:S03]  /*0470*/  IMAD.IADD R12, R15, 0x1, R16 ;  /* 0x000000010f0c7824 */ /* 0x000fc600078e0210 */
[----:B------:R-:W-:-:S04]  /*0480*/  LOP3.LUT R13, R21, 0x1, RZ, 0xc0, !PT ;  /* 0x00000001150d7812 */ /* 0x000fc800078ec0ff */
[----:B------:R-:W-:Y:S01]  /*0490*/  ISETP.NE.U32.AND P0, PT, R13, 0x1, PT ;  /* 0x000000010d00780c */ /* 0x000fe20003f05070 */
[----:B------:R-:W-:-:S03]  /*04a0*/  IMAD R13, R12, 0x5, RZ ;  /* 0x000000050c0d7824 */ /* 0x000fc600078e02ff */
[----:B------:R-:W-:Y:S01]  /*04b0*/  R2P PR, R21, 0x7e ;  /* 0x0000007e15007804 */ /* 0x000fe20000000000 */
[----:B------:R-:W-:-:S08]  /*04c0*/  IMAD.WIDE.U32 R12, R13, 0x4, R8 ;  /* 0x000000040d0c7825 */ /* 0x000fd000078e0008 */
[----:B------:R-:W2:Y:S04]  /*04d0*/  @!P0 LDG.E R20, desc[UR8][R12.64+0x10] ;  /* 0x000010080c148981 */ /* 0x000ea8000c1e1900 */
[----:B------:R-:W3:Y:S04]  /*04e0*/  @P1 LDG.E R22, desc[UR8][R12.64+0x24] ;  /* 0x000024080c161981 */ /* 0x000ee8000c1e1900 */
[----:B------:R-:W4:Y:S04]  /*04f0*/  @P2 LDG.E R24, desc[UR8][R12.64+0x38] ;  /* 0x000038080c182981 */ /* 0x000f28000c1e1900 */
[----:B------:R-:W4:Y:S04]  /*0500*/  @P3 LDG.E R26, desc[UR8][R12.64+0x4c] ;  /* 0x00004c080c1a3981 */ /* 0x000f28000c1e1900 */
[----:B------:R-:W4:Y:S04]  /*0510*/  @P4 LDG.E R28, desc[UR8][R12.64+0x60] ;  /* 0x000060080c1c4981 */ /* 0x000f28000c1e1900 */
[----:B------:R-:W4:Y:S04]  /*0520*/  @!P0 LDG.E R18, desc[UR8][R12.64] ;  /* 0x000000080c128981 */ /* 0x000f28000c1e1900 */
[----:B------:R-:W4:Y:S04]  /*0530*/  @!P0 LDG.E R17, desc[UR8][R12.64+0x4] ;  /* 0x000004080c118981 */ /* 0x000f28000c1e1900 */
[----:B------:R-:W4:Y:S04]  /*0540*/  @P5 LDG.E R19, desc[UR8][R12.64+0x74] ;  /* 0x000074080c135981 */ /* 0x000f28000c1e1900 */
[----:B------:R-:W4:Y:S04]  /*0550*/  @P1 LDG.E R23, desc[UR8][R12.64+0x20] ;  /* 0x000020080c171981 */ /* 0x000f28000c1e1900 */
[----:B------:R-:W4:Y:S01]  /*0560*/  @P3 LDG.E R25, desc[UR8][R12.64+0x48] ;  /* 0x000048080c193981 */ /* 0x000f22000c1e1900 */
[----:B--2---:R-:W-:-:S03]  /*0570*/  @!P0 LOP3.LUT R5, R5, R20, RZ, 0x3c, !PT ;  /* 0x0000001405058212 */ /* 0x004fc600078e3cff */
[----:B------:R-:W2:Y:S01]  /*0580*/  @P1 LDG.E R20, desc[UR8][R12.64+0x14] ;  /* 0x000014080c141981 */ /* 0x000ea2000c1e1900 */
[----:B---3--:R-:W-:-:S03]  /*0590*/  @P1 LOP3.LUT R5, R5, R22, RZ, 0x3c, !PT ;  /* 0x0000001605051212 */ /* 0x008fc600078e3cff */
[----:B------:R-:W3:Y:S01]  /*05a0*/  @P1 LDG.E R22, desc[UR8][R12.64+0x1c] ;  /* 0x00001c080c161981 */ /* 0x000ee2000c1e1900 */
[----:B----4-:R-:W-:-:S03]  /*05b0*/  @P2 LOP3.LUT R5, R5, R24, RZ, 0x3c, !PT ;  /* 0x0000001805052212 */ /* 0x010fc600078e3cff */
[----:B------:R-:W4:Y:S01]  /*05c0*/  @P2 LDG.E R24, desc[UR8][R12.64+0x28] ;  /* 0x000028080c182981 */ /* 0x000f22000c1e1900 */
[----:B------:R-:W-:-:S03]  /*05d0*/  @P3 LOP3.LUT R5, R5, R26, RZ, 0x3c, !PT ;  /* 0x0000001a05053212 */ /* 0x000fc600078e3cff */
[----:B------:R-:W3:Y:S01]  /*05e0*/  @P6 LDG.E R26, desc[UR8][R12.64+0x88] ;  /* 0x000088080c1a6981 */ /* 0x000ee2000c1e1900 */
[----:B------:R-:W-:Y:S02]  /*05f0*/  @P4 LOP3.LUT R5, R5, R28, RZ, 0x3c, !PT ;  /* 0x0000001c05054212 */ /* 0x000fe400078e3cff */
[----:B------:R-:W-:Y:S02]  /*0600*/  @!P0 LOP3.LUT R3, R3, R18, RZ, 0x3c, !PT ;  /* 0x0000001203038212 */ /* 0x000fe400078e3cff */
[----:B------:R-:W3:Y:S01]  /*0610*/  @!P0 LDG.E R18, desc[UR8][R12.64+0x8] ;  /* 0x000008080c128981 */ /* 0x000ee2000c1e1900 */
[----:B------:R-:W-:-:S03]  /*0620*/  @!P0 LOP3.LUT R6, R6, R17, RZ, 0x3c, !PT ;  /* 0x0000001106068212 */ /* 0x000fc600078e3cff */
[----:B------:R-:W3:Y:S01]  /*0630*/  @!P0 LDG.E R17, desc[UR8][R12.64+0xc] ;  /* 0x00000c080c118981 */ /* 0x000ee2000c1e1900 */
[----:B------:R-:W-:-:S03]  /*0640*/  @P5 LOP3.LUT R5, R5, R19, RZ, 0x3c, !PT ;  /* 0x0000001305055212 */ /* 0x000fc600078e3cff */
[----:B------:R-:W3:Y:S01]  /*0650*/  @P1 LDG.E R19, desc[UR8][R12.64+0x18] ;  /* 0x000018080c131981 */ /* 0x000ee2000c1e1900 */
[----:B--2---:R-:W-:-:S03]  /*0660*/  @P1 LOP3.LUT R3, R3, R20, RZ, 0x3c, !PT ;  /* 0x0000001403031212 */ /* 0x004fc600078e3cff */
[----:B------:R-:W2:Y:S01]  /*0670*/  @P3 LDG.E R20, desc[UR8][R12.64+0x3c] ;  /* 0x00003c080c143981 */ /* 0x000ea2000c1e1900 */
[----:B----4-:R-:W-:-:S03]  /*0680*/  @P2 LOP3.LUT R3, R3, R24, RZ, 0x3c, !PT ;  /* 0x0000001803032212 */ /* 0x010fc600078e3cff */
[----:B------:R-:W4:Y:S01]  /*0690*/  @P4 LDG.E R24, desc[UR8][R12.64+0x50] ;  /* 0x000050080c184981 */ /* 0x000f22000c1e1900 */
[----:B---3--:R-:W-:-:S03]  /*06a0*/  @!P0 LOP3.LUT R7, R7, R18, RZ, 0x3c, !PT ;  /* 0x0000001207078212 */ /* 0x008fc600078e3cff */
[----:B------:R-:W3:Y:S01]  /*06b0*/  @P2 LDG.E R18, desc[UR8][R12.64+0x30] ;  /* 0x000030080c122981 */ /* 0x000ee2000c1e1900 */
[----:B------:R-:W-:-:S03]  /*06c0*/  @!P0 LOP3.LUT R4, R4, R17, RZ, 0x3c, !PT ;  /* 0x0000001104048212 */ /* 0x000fc600078e3cff */
[----:B------:R-:W3:Y:S01]  /*06d0*/  @P2 LDG.E R17, desc[UR8][R12.64+0x2c] ;  /* 0x00002c080c112981 */ /* 0x000ee2000c1e1900 */
[----:B------:R-:W-:-:S03]  /*06e0*/  @P1 LOP3.LUT R6, R6, R19, RZ, 0x3c, !PT ;  /* 0x0000001306061212 */ /* 0x000fc600078e3cff */
[----:B------:R-:W3:Y:S01]  /*06f0*/  @P2 LDG.E R19, desc[UR8][R12.64+0x34] ;  /* 0x000034080c132981 */ /* 0x000ee2000c1e1900 */
[----:B------:R-:W-:Y:S02]  /*0700*/  @P1 LOP3.LUT R7, R7, R22, RZ, 0x3c, !PT ;  /* 0x0000001607071212 */ /* 0x000fe400078e3cff */
[----:B------:R-:W-:Y:S01]  /*0710*/  @P1 LOP3.LUT R4, R4, R23, RZ, 0x3c, !PT ;  /* 0x0000001704041212 */ /* 0x000fe200078e3cff */
[----:B------:R-:W3:Y:S04]  /*0720*/  @P3 LDG.E R22, desc[UR8][R12.64+0x44] ;  /* 0x000044080c163981 */ /* 0x000ee8000c1e1900 */
[----:B------:R-:W3:Y:S01]  /*0730*/  @P3 LDG.E R23, desc[UR8][R12.64+0x40] ;  /* 0x000040080c173981 */ /* 0x000ee2000c1e1900 */
[----:B--2---:R-:W-:-:S03]  /*0740*/  @P3 LOP3.LUT R3, R3, R20, RZ, 0x3c, !PT ;  /* 0x0000001403033212 */ /* 0x004fc600078e3cff */
[----:B------:R-:W2:Y:S01]  /*0750*/  @P5 LDG.E R20, desc[UR8][R12.64+0x64] ;  /* 0x000064080c145981 */ /* 0x000ea2000c1e1900 */
[----:B----4-:R-:W-:-:S03]  /*0760*/  @P4 LOP3.LUT R3, R3, R24, RZ, 0x3c, !PT ;  /* 0x0000001803034212 */ /* 0x010fc600078e3cff */
[----:B------:R-:W4:Y:S01]  /*0770*/  @P6 LDG.E R24, desc[UR8][R12.64+0x78] ;  /* 0x000078080c186981 */ /* 0x000f22000c1e1900 */
[----:B---3--:R-:W-:-:S03]  /*0780*/  @P2 LOP3.LUT R7, R7, R18, RZ, 0x3c, !PT ;  /* 0x0000001207072212 */ /* 0x008fc600078e3cff */
[----:B------:R-:W3:Y:S01]  /*0790*/  @P4 LDG.E R18, desc[UR8][R12.64+0x58] ;  /* 0x000058080c124981 */ /* 0x000ee2000c1e1900 */
[----:B------:R-:W-:-:S03]  /*07a0*/  @P2 LOP3.LUT R6, R6, R17, RZ, 0x3c, !PT ;  /* 0x0000001106062212 */ /* 0x000fc600078e3cff */
[----:B------:R-:W3:Y:S01]  /*07b0*/  @P4 LDG.E R17, desc[UR8][R12.64+0x54] ;  /* 0x000054080c114981 */ /* 0x000ee2000c1e1900 */
[----:B------:R-:W-:-:S03]  /*07c0*/  @P2 LOP3.LUT R4, R4, R19, RZ, 0x3c, !PT ;  /* 0x0000001304042212 */ /* 0x000fc600078e3cff */
[----:B------:R-:W3:Y:S01]  /*07d0*/  @P4 LDG.E R19, desc[UR8][R12.64+0x5c] ;  /* 0x00005c080c134981 */ /* 0x000ee2000c1e1900 */
[----:B------:R-:W-:Y:S02]  /*07e0*/  @P3 LOP3.LUT R7, R7, R22, RZ, 0x3c, !PT ;  /* 0x0000001607073212 */ /* 0x000fe400078e3cff */
[----:B------:R-:W-:Y:S01]  /*07f0*/  @P3 LOP3.LUT R4, R4, R25, RZ, 0x3c, !PT ;  /* 0x0000001904043212 */ /* 0x000fe200078e3cff */
[----:B------:R-:W3:Y:S01]  /*0800*/  @P5 LDG.E R22, desc[UR8][R12.64+0x6c] ;  /* 0x00006c080c165981 */ /* 0x000ee2000c1e1900 */
[----:B------:R-:W-:-:S03]  /*0810*/  @P3 LOP3.LUT R6, R6, R23, RZ, 0x3c, !PT ;  /* 0x0000001706063212 */ /* 0x000fc600078e3cff */
[----:B------:R-:W3:Y:S04]  /*0820*/  @P5 LDG.E R23, desc[UR8][R12.64+0x68] ;  /* 0x000068080c175981 */ /* 0x000ee8000c1e1900 */
[----:B------:R-:W3:Y:S01]  /*0830*/  @P5 LDG.E R25, desc[UR8][R12.64+0x70] ;  /* 0x000070080c195981 */ /* 0x000ee2000c1e1900 */
[----:B------:R-:W-:Y:S02]  /*0840*/  LOP3.LUT P0, RZ, R21, 0x80, RZ, 0xc0, !PT ;  /* 0x0000008015ff7812 */ /* 0x000fe4000780c0ff */
[----:B--2---:R-:W-:-:S11]  /*0850*/  @P5 LOP3.LUT R3, R3, R20, RZ, 0x3c, !PT ;  /* 0x0000001403035212 */ /* 0x004fd600078e3cff */
        /* <DEDUP_REMOVED lines=15> */
[----:B------:R-:W-:Y:S02]  /*0950*/  @P6 LOP3.LUT R5, R5, R26, RZ, 0x3c, !PT ;  /* 0x0000001a05056212 */ /* 0x000fe400078e3cff */
[----:B--2---:R-:W-:Y:S02]  /*0960*/  @P0 LOP3.LUT R3, R3, R20, RZ, 0x3c, !PT ;  /* 0x0000001403030212 */ /* 0x004fe400078e3cff */
[----:B----4-:R-:W-:Y:S02]  /*0970*/  @P0 LOP3.LUT R5, R5, R24, RZ, 0x3c, !PT ;  /* 0x0000001805050212 */ /* 0x010fe400078e3cff */
[----:B---3--:R-:W-:Y:S02]  /*0980*/  @P6 LOP3.LUT R7, R7, R18, RZ, 0x3c, !PT ;  /* 0x0000001207076212 */ /* 0x008fe400078e3cff */
[----:B------:R-:W-:Y:S02]  /*0990*/  @P6 LOP3.LUT R6, R6, R17, RZ, 0x3c, !PT ;  /* 0x0000001106066212 */ /* 0x000fe400078e3cff */
[----:B------:R-:W-:-:S02]  /*09a0*/  @P6 LOP3.LUT R4, R4, R19, RZ, 0x3c, !PT ;  /* 0x0000001304046212 */ /* 0x000fc400078e3cff */
[----:B------:R-:W-:Y:S02]  /*09b0*/  @P0 LOP3.LUT R7, R7, R22, RZ, 0x3c, !PT ;  /* 0x0000001607070212 */ /* 0x000fe400078e3cff */
[----:B------:R-:W-:Y:S02]  /*09c0*/  @P0 LOP3.LUT R6, R6, R23, RZ, 0x3c, !PT ;  /* 0x0000001706060212 */ /* 0x000fe400078e3cff */
[----:B------:R-:W-:Y:S02]  /*09d0*/  @P0 LOP3.LUT R4, R4, R25, RZ, 0x3c, !PT ;  /* 0x0000001904040212 */ /* 0x000fe400078e3cff */
[----:B------:R-:W-:-:S13]  /*09e0*/  R2P PR, R21.B1, 0x7f ;  /* 0x0000007f15007804 */ /* 0x000fda0000001000 */
[----:B------:R-:W2:Y:S04]  /*09f0*/  @P0 LDG.E R18, desc[UR8][R12.64+0xa0] ;  /* 0x0000a0080c120981 */ /* 0x000ea8000c1e1900 */
[----:B------:R-:W3:Y:S04]  /*0a00*/  @P0 LDG.E R20, desc[UR8][R12.64+0xa8] ;  /* 0x0000a8080c140981 */ /* 0x000ee8000c1e1900 */
[----:B------:R-:W4:Y:S04]  /*0a10*/  @P1 LDG.E R22, desc[UR8][R12.64+0xbc] ;  /* 0x0000bc080c161981 */ /* 0x000f28000c1e1900 */
[----:B------:R-:W4:Y:S04]  /*0a20*/  @P1 LDG.E R24, desc[UR8][R12.64+0xc4] ;  /* 0x0000c4080c181981 */ /* 0x000f28000c1e1900 */
[----:B------:R-:W4:Y:S04]  /*0a30*/  @P0 LDG.E R17, desc[UR8][R12.64+0xa4] ;  /* 0x0000a4080c110981 */ /* 0x000f28000c1e1900 */
[----:B------:R-:W4:Y:S04]  /*0a40*/  @P0 LDG.E R19, desc[UR8][R12.64+0xac] ;  /* 0x0000ac080c130981 */ /* 0x000f28000c1e1900 */
[----:B------:R-:W4:Y:S04]  /*0a50*/  @P1 LDG.E R23, desc[UR8][R12.64+0xb8] ;  /* 0x0000b8080c171981 */ /* 0x000f28000c1e1900 */
[----:B------:R-:W4:Y:S04]  /*0a60*/  @P2 LDG.E R26, desc[UR8][R12.64+0xc8] ;  /* 0x0000c8080c1a2981 */ /* 0x000f28000c1e1900 */
[----:B------:R-:W4:Y:S04]  /*0a70*/  @P1 LDG.E R25, desc[UR8][R12.64+0xc0] ;  /* 0x0000c0080c191981 */ /* 0x000f28000c1e1900 */
[----:B------:R-:W4:Y:S01]  /*0a80*/  @P3 LDG.E R28, desc[UR8][R12.64+0xec] ;  /* 0x0000ec080c1c3981 */ /* 0x000f22000c1e1900 */
[----:B--2---:R-:W-:-:S03]  /*0a90*/  @P0 LOP3.LUT R3, R3, R18, RZ, 0x3c, !PT ;  /* 0x0000001203030212 */ /* 0x004fc600078e3cff */
[----:B------:R-:W2:Y:S01]  /*0aa0*/  @P0 LDG.E R18, desc[UR8][R12.64+0xb0] ;  /* 0x0000b0080c120981 */ /* 0x000ea2000c1e1900 */
[----:B---3--:R-:W-:-:S03]  /*0ab0*/  @P0 LOP3.LUT R7, R7, R20, RZ, 0x3c, !PT ;  /* 0x0000001407070212 */ /* 0x008fc600078e3cff */
[----:B------:R-:W3:Y:S01]  /*0ac0*/  @P1 LDG.E R20, desc[UR8][R12.64+0xb4] ;  /* 0x0000b4080c141981 */ /* 0x000ee2000c1e1900 */
[----:B----4-:R-:W-:-:S03]  /*0ad0*/  @P1 LOP3.LUT R7, R7, R22, RZ, 0x3c, !PT ;  /* 0x0000001607071212 */ /* 0x010fc600078e3cff */
[----:B------:R-:W4:Y:S01]  /*0ae0*/  @P2 LDG.E R22, desc[UR8][R12.64+0xd8] ;  /* 0x0000d8080c162981 */ /* 0x000f22000c1e1900 */
[----:B------:R-:W-:-:S03]  /*0af0*/  @P0 LOP3.LUT R6, R6, R17, RZ, 0x3c, !PT ;  /* 0x0000001106060212 */ /* 0x000fc600078e3cff */
[----:B------:R-:W4:Y:S01]  /*0b00*/  @P2 LDG.E R17, desc[UR8][R12.64+0xcc] ;  /* 0x0000cc080c112981 */ /* 0x000f22000c1e1900 */
[----:B------:R-:W-:-:S03]  /*0b10*/  @P0 LOP3.LUT R4, R4, R19, RZ, 0x3c, !PT ;  /* 0x0000001304040212 */ /* 0x000fc600078e3cff */
[----:B------:R-:W4:Y:S01]  /*0b20*/  @P2 LDG.E R19, desc[UR8][R12.64+0xd4] ;  /* 0x0000d4080c132981 */ /* 0x000f22000c1e1900 */
[----:B------:R-:W-:-:S03]  /*0b30*/  @P1 LOP3.LUT R6, R6, R23, RZ, 0x3c, !PT ;  /* 0x0000001706061212 */ /* 0x000fc600078e3cff */
[----:B------:R-:W4:Y:S01]  /*0b40*/  @P3 LDG.E R23, desc[UR8][R12.64+0xe8] ;  /* 0x0000e8080c173981 */ /* 0x000f22000c1e1900 */
[----:B--2---:R-:W-:-:S03]  /*0b50*/  @P0 LOP3.LUT R5, R5, R18, RZ, 0x3c, !PT ;  /* 0x0000001205050212 */ /* 0x004fc600078e3cff */
[----:B------:R-:W2:Y:S01]  /*0b60*/  @P4 LDG.E R18, desc[UR8][R12.64+0xf0] ;  /* 0x0000f0080c124981 */ /* 0x000ea2000c1e1900 */
[----:B------:R-:W-:-:S03]  /*0b70*/  @P1 LOP3.LUT R5, R5, R24, RZ, 0x3c, !PT ;  /* 0x0000001805051212 */ /* 0x000fc600078e3cff */
[----:B------:R-:W2:Y:S01]  /*0b80*/  @P3 LDG.E R24, desc[UR8][R12.64+0xdc] ;  /* 0x0000dc080c183981 */ /* 0x000ea2000c1e1900 */
[----:B---3--:R-:W-:-:S03]  /*0b90*/  @P1 LOP3.LUT R3, R3, R20, RZ, 0x3c, !PT ;  /* 0x0000001403031212 */ /* 0x008fc600078e3cff */
[----:B------:R-:W3:Y:S01]  /*0ba0*/  @P2 LDG.E R20, desc[UR8][R12.64+0xd0] ;  /* 0x0000d0080c142981 */ /* 0x000ee2000c1e1900 */
[----:B------:R-:W-:Y:S02]  /*0bb0*/  LOP3.LUT P0, RZ, R21, 0x8000, RZ, 0xc0, !PT ;  /* 0x0000800015ff7812 */ /* 0x000fe4000780c0ff */
[----:B------:R-:W-:Y:S01]  /*0bc0*/  @P2 LOP3.LUT R3, R3, R26, RZ, 0x3c, !PT ;  /* 0x0000001a03032212 */ /* 0x000fe200078e3cff */
[----:B------:R-:W3:Y:S04]  /*0bd0*/  @P3 LDG.E R21, desc[UR8][R12.64+0xe0] ;  /* 0x0000e0080c153981 */ /* 0x000ee8000c1e1900 */
[----:B------:R-:W3:Y:S01]  /*0be0*/  @P3 LDG.E R26, desc[UR8][R12.64+0xe4] ;  /* 0x0000e4080c1a3981 */ /* 0x000ee2000c1e1900 */
[----:B------:R-:W-:Y:S02]  /*0bf0*/  @P1 LOP3.LUT R4, R4, R25, RZ, 0x3c, !PT ;  /* 0x0000001904041212 */ /* 0x000fe400078e3cff */
[----:B----4-:R-:W-:-:S02]  /*0c00*/  @P2 LOP3.LUT R5, R5, R22, RZ, 0x3c, !PT ;  /* 0x0000001605052212 */ /* 0x010fc400078e3cff */
[----:B------:R-:W4:Y:S01]  /*0c10*/  @P4 LDG.E R22, desc[UR8][R12.64+0x100] ;  /* 0x000100080c164981 */ /* 0x000f22000c1e1900 */
[----:B------:R-:W-:Y:S02]  /*0c20*/  @P2 LOP3.LUT R6, R6, R17, RZ, 0x3c, !PT ;  /* 0x0000001106062212 */ /* 0x000fe400078e3cff */
[----:B------:R-:W-:Y:S01]  /*0c30*/  @P2 LOP3.LUT R4, R4, R19, RZ, 0x3c, !PT ;  /* 0x0000001304042212 */ /* 0x000fe200078e3cff */
[----:B------:R-:W4:Y:S04]  /*0c40*/  @P4 LDG.E R17, desc[UR8][R12.64+0xf4] ;  /* 0x0000f4080c114981 */ /* 0x000f28000c1e1900 */
[----:B------:R-:W4:Y:S01]  /*0c50*/  @P4 LDG.E R19, desc[UR8][R12.64+0xfc] ;  /* 0x0000fc080c134981 */ /* 0x000f22000c1e1900 */
[----:B------:R-:W-:-:S03]  /*0c60*/  @P3 LOP3.LUT R4, R4, R23, RZ, 0x3c, !PT ;  /* 0x0000001704043212 */ /* 0x000fc600078e3cff */
[----:B------:R-:W4:Y:S01]  /*0c70*/  @P5 LDG.E R23, desc[UR8][R12.64+0x110] ;  /* 0x000110080c175981 */ /* 0x000f22000c1e1900 */
[----:B--2---:R-:W-:-:S03]  /*0c80*/  @P3 LOP3.LUT R3, R3, R24, RZ, 0x3c, !PT ;  /* 0x0000001803033212 */ /* 0x004fc600078e3cff */
[----:B------:R-:W2:Y:S01]  /*0c90*/  @P5 LDG.E R24, desc[UR8][R12.64+0x104] ;  /* 0x000104080c185981 */ /* 0x000ea2000c1e1900 */
[----:B---3--:R-:W-:Y:S02]  /*0ca0*/  @P2 LOP3.LUT R7, R7, R20, RZ, 0x3c, !PT ;  /* 0x0000001407072212 */ /* 0x008fe400078e3cff */
[----:B------:R-:W-:Y:S01]  /*0cb0*/  @P4 LOP3.LUT R3, R3, R18, RZ, 0x3c, !PT ;  /* 0x0000001203034212 */ /* 0x000fe200078e3cff */
[----:B------:R-:W3:Y:S01]  /*0cc0*/  @P4 LDG.E R20, desc[UR8][R12.64+0xf8] ;  /* 0x0000f8080c144981 */ /* 0x000ee2000c1e1900 */
[----:B------:R-:W-:-:S03]  /*0cd0*/  @P3 LOP3.LUT R6, R6, R21, RZ, 0x3c, !PT ;  /* 0x0000001506063212 */ /* 0x000fc600078e3cff */
[----:B------:R-:W3:Y:S01]  /*0ce0*/  @P5 LDG.E R18, desc[UR8][R12.64+0x114] ;  /* 0x000114080c125981 */ /* 0x000ee2000c1e1900 */
[----:B------:R-:W-:-:S03]  /*0cf0*/  @P3 LOP3.LUT R7, R7, R26, RZ, 0x3c, !PT ;  /* 0x0000001a07073212 */ /* 0x000fc600078e3cff */
[----:B------:R-:W3:Y:S04]  /*0d00*/  @P5 LDG.E R21, desc[UR8][R12.64+0x108] ;  /* 0x000108080c155981 */ /* 0x000ee8000c1e1900 */
[----:B------:R-:W3:Y:S01]  /*0d10*/  @P5 LDG.E R26, desc[UR8][R12.64+0x10c] ;  /* 0x00010c080c1a5981 */ /* 0x000ee2000c1e1900 */
[----:B------:R-:W-:Y:S02]  /*0d20*/  @P3 LOP3.LUT R5, R5, R28, RZ, 0x3c, !PT ;  /* 0x0000001c05053212 */ /* 0x000fe400078e3cff */
[----:B----4-:R-:W-:Y:S01]  /*0d30*/  @P4 LOP3.LUT R6, R6, R17, RZ, 0x3c, !PT ;  /* 0x0000001106064212 */ /* 0x010fe200078e3cff */
[----:B------:R-:W4:Y:S01]  /*0d40*/  @P0 LDG.E R28, desc[UR8][R12.64+0x13c] ;  /* 0x00013c080c1c0981 */ /* 0x000f22000c1e1900 */
[----:B------:R-:W-:Y:S02]  /*0d50*/  @P4 LOP3.LUT R5, R5, R22, RZ, 0x3c, !PT ;  /* 0x0000001605054212 */ /* 0x000fe400078e3cff */
[----:B------:R-:W-:Y:S01]  /*0d60*/  @P4 LOP3.LUT R4, R4, R19, RZ, 0x3c, !PT ;  /* 0x0000001304044212 */ /* 0x000fe200078e3cff */
[----:B------:R-:W4:Y:S04]  /*0d70*/  @P6 LDG.E R17, desc[UR8][R12.64+0x11c] ;  /* 0x00011c080c116981 */ /* 0x000f28000c1e1900 */
[----:B------:R-:W4:Y:S01]  /*0d80*/  @P6 LDG.E R22, desc[UR8][R12.64+0x120] ;  /* 0x000120080c166981 */ /* 0x000f22000c1e1900 */
[----:B------:R-:W-:-:S03]  /*0d90*/  @P5 LOP3.LUT R4, R4, R23, RZ, 0x3c, !PT ;  /* 0x0000001704045212 */ /* 0x000fc600078e3cff */
[----:B------:R-:W4:Y:S04]  /*0da0*/  @P6 LDG.E R19, desc[UR8][R12.64+0x124] ;  /* 0x000124080c136981 */ /* 0x000f28000c1e1900 */
[----:B------:R-:W4:Y:S01]  /*0db0*/  @P0 LDG.E R23, desc[UR8][R12.64+0x138] ;  /* 0x000138080c170981 */ /* 0x000f22000c1e1900 */
[----:B--2---:R-:W-:-:S03]  /*0dc0*/  @P5 LOP3.LUT R3, R3, R24, RZ, 0x3c, !PT ;  /* 0x0000001803035212 */ /* 0x004fc600078e3cff */
[----:B------:R-:W2:Y:S01]  /*0dd0*/  @P0 LDG.E R24, desc[UR8][R12.64+0x12c] ;  /* 0x00012c080c180981 */ /* 0x000ea2000c1e1900 */
[----:B---3--:R-:W-:-:S03]  /*0de0*/  @P4 LOP3.LUT R7, R7, R20, RZ, 0x3c, !PT ;  /* 0x0000001407074212 */ /* 0x008fc600078e3cff */
[----:B------:R-:W3:Y:S01]  /*0df0*/  @P6 LDG.E R20, desc[UR8][R12.64+0x118] ;  /* 0x000118080c146981 */ /* 0x000ee2000c1e1900 */
[----:B------:R-:W-:-:S03]  /*0e00*/  @P5 LOP3.LUT R5, R5, R18, RZ, 0x3c, !PT ;  /* 0x0000001205055212 */ /* 0x000fc600078e3cff */
[----:B------:R-:W2:Y:S01]  /*0e10*/  @P6 LDG.E R18, desc[UR8][R12.64+0x128] ;  /* 0x000128080c126981 */ /* 0x000ea2000c1e1900 */
[----:B------:R-:W-:-:S03]  /*0e20*/  @P5 LOP3.LUT R6, R6, R21, RZ, 0x3c, !PT ;  /* 0x0000001506065212 */ /* 0x000fc600078e3cff */
[----:B------:R-:W2:Y:S01]  /*0e30*/  @P0 LDG.E R21, desc[UR8][R12.64+0x130] ;  /* 0x000130080c150981 */ /* 0x000ea2000c1e1900 */
[----:B------:R-:W-:-:S03]  /*0e40*/  @P5 LOP3.LUT R7, R7, R26, RZ, 0x3c, !PT ;  /* 0x0000001a07075212 */ /* 0x000fc600078e3cff */
[----:B------:R-:W2:Y:S01]  /*0e50*/  @P0 LDG.E R26, desc[UR8][R12.64+0x134] ;  /* 0x000134080c1a0981 */ /* 0x000ea2000c1e1900 */
[----:B------:R-:W-:-:S05]  /*0e60*/  VIADD R16, R16, 0x10 ;  /* 0x0000001010107836 */ /* 0x000fca0000000000 */
[----:B------:R-:W-:Y:S02]  /*0e70*/  ISETP.NE.AND P1, PT, R16, 0x20, PT ;  /* 0x000000201000780c */ /* 0x000fe40003f25270 */
[----:B----4-:R-:W-:Y:S02]  /*0e80*/  @P6 LOP3.LUT R6, R6, R17, RZ, 0x3c, !PT ;  /* 0x0000001106066212 */ /* 0x010fe400078e3cff */
[----:B------:R-:W-:Y:S02]  /*0e90*/  @P6 LOP3.LUT R7, R7, R22, RZ, 0x3c, !PT ;  /* 0x0000001607076212 */ /* 0x000fe400078e3cff */
[----:B------:R-:W-:-:S04]  /*0ea0*/  @P6 LOP3.LUT R4, R4, R19, RZ, 0x3c, !PT ;  /* 0x0000001304046212 */ /* 0x000fc800078e3cff */
[----:B------:R-:W-:Y:S02]  /*0eb0*/  @P0 LOP3.LUT R4, R4, R23, RZ, 0x3c, !PT ;  /* 0x0000001704040212 */ /* 0x000fe400078e3cff */
[----:B---3--:R-:W-:Y:S02]  /*0ec0*/  @P6 LOP3.LUT R3, R3, R20, RZ, 0x3c, !PT ;  /* 0x0000001403036212 */ /* 0x008fe400078e3cff */
[----:B--2---:R-:W-:Y:S02]  /*0ed0*/  @P6 LOP3.LUT R5, R5, R18, RZ, 0x3c, !PT ;  /* 0x0000001205056212 */ /* 0x004fe400078e3cff */
[----:B------:R-:W-:Y:S02]  /*0ee0*/  @P0 LOP3.LUT R3, R3, R24, RZ, 0x3c, !PT ;  /* 0x0000001803030212 */ /* 0x000fe400078e3cff */
[----:B------:R-:W-:Y:S02]  /*0ef0*/  @P0 LOP3.LUT R6, R6, R21, RZ, 0x3c, !PT ;  /* 0x0000001506060212 */ /* 0x000fe400078e3cff */
[----:B------:R-:W-:-:S02]  /*0f00*/  @P0 LOP3.LUT R5, R5, R28, RZ, 0x3c, !PT ;  /* 0x0000001c05050212 */ /* 0x000fc400078e3cff */
[----:B------:R-:W-:Y:S01]  /*0f10*/  @P0 LOP3.LUT R7, R7, R26, RZ, 0x3c, !PT ;  /* 0x0000001a07070212 */ /* 0x000fe200078e3cff */
[----:B------:R-:W-:Y:S06]  /*0f20*/  @P1 BRA `(.L_x_4) ;  /* 0xfffffff4004c1947 */ /* 0x000fec000383ffff */
[----:B------:R-:W-:-:S05]  /*0f30*/  VIADD R0, R0, 0x1 ;  /* 0x0000000100007836 */ /* 0x000fca0000000000 */
[----:B------:R-:W-:-:S13]  /*0f40*/  ISETP.NE.AND P0, PT, R0, 0x5, PT ;  /* 0x000000050000780c */ /* 0x000fda0003f05270 */
[----:B------:R-:W-:Y:S05]  /*0f50*/  @P0 BRA `(.L_x_5) ;  /* 0xfffffff400300947 */ /* 0x000fea000383ffff */
[----:B------:R-:W-:Y:S01]  /*0f60*/  LOP3.LUT R0, R2, 0x3, RZ, 0xc0, !PT ;  /* 0x0000000302007812 */ /* 0x000fe200078ec0ff */
[----:B------:R0:W-:Y:S03]  /*0f70*/  STL.64 [R1+0x8], R6 ;  /* 0x0000080601007387 */ /* 0x0001e60000100a00 */
[----:B------:R-:W-:Y:S01]  /*0f80*/  ISETP.NE.U32.AND P0, PT, R0, 0x1, PT ;  /* 0x000000010000780c */ /* 0x000fe20003f05070 */
[----:B------:R0:W-:Y:S03]  /*0f90*/  STL.64 [R1+0x10], R4 ;  /* 0x0000100401007387 */ /* 0x0001e60000100a00 */
[----:B------:R-:W-:Y:S01]  /*0fa0*/  ISETP.NE.AND.EX P0, PT, RZ, RZ, PT, P0 ;  /* 0x000000ffff00720c */ /* 0x000fe20003f05300 */
[----:B------:R0:W-:-:S12]  /*0fb0*/  STL [R1+0x4], R3 ;  /* 0x0000040301007387 */ /* 0x0001d80000100800 */
[----:B0-----:R-:W-:Y:S05]  /*0fc0*/  @!P0 BRA `(.L_x_3) ;  /* 0x0000001400e88947 */ /* 0x001fea0003800000 */
[----:B------:R-:W-:Y:S01]  /*0fd0*/  IMAD.MOV.U32 R0, RZ, RZ, RZ ;  /* 0x000000ffff007224 */ /* 0x000fe200078e00ff */
[----:B------:R-:W-:Y:S02]  /*0fe0*/  CS2R R4, SRZ ;  /* 0x0000000000047805 */ /* 0x000fe4000001ff00 */
[----:B------:R-:W-:Y:S01]  /*0ff0*/  CS2R R6, SRZ ;  /* 0x0000000000067805 */ /* 0x000fe2000001ff00 */
[----:B------:R-:W-:-:S07]  /*1000*/  IMAD.MOV.U32 R3, RZ, RZ, RZ ;  /* 0x000000ffff037224 */ /* 0x000fce00078e00ff */
.L_x_7:
[----:B------:R-:W-:-:S06]  /*1010*/  IMAD R14, R0, 0x4, R1 ;  /* 0x00000004000e7824 */ /* 0x000fcc00078e0201 */
[----:B------:R-:W5:Y:S01]  /*1020*/  LDL R14, [R14+0x4] ;  /* 0x000004000e0e7983 */ /* 0x000f620000100800 */
[----:B------:R-:W-:Y:S02]  /*1030*/  IMAD.SHL.U32 R15, R0, 0x20, RZ ;  /* 0x00000020000f7824 */ /* 0x000fe400078e00ff */
[----:B------:R-:W-:-:S07]  /*1040*/  IMAD.MOV.U32 R16, RZ, RZ, RZ ;  /* 0x000000ffff107224 */ /* 0x000fce00078e00ff */
.L_x_6:
        /* <DEDUP_REMOVED lines=179> */
[----:B------:R0:W-:Y:S03]  /*1b80*/  STL [R1+0x4], R3 ;  /* 0x0000040301007387 */ /* 0x0001e60000100800 */
[----:B------:R-:W-:Y:S01]  /*1b90*/  ISETP.NE.AND.EX P0, PT, RZ, RZ, PT, P0 ;  /* 0x000000ffff00720c */ /* 0x000fe20003f05300 */
[----:B------:R0:W-:-:S12]  /*1ba0*/  STL.64 [R1+0x10], R4 ;  /* 0x0000100401007387 */ /* 0x0001d80000100a00 */
[----:B0-----:R-:W-:Y:S05]  /*1bb0*/  @P0 BRA `(.L_x_3) ;  /* 0x0000000800ec0947 */ /* 0x001fea0003800000 */
[----:B------:R-:W-:Y:S01]  /*1bc0*/  IMAD.MOV.U32 R0, RZ, RZ, RZ ;  /* 0x000000ffff007224 */ /* 0x000fe200078e00ff */
[----:B------:R-:W-:Y:S02]  /*1bd0*/  CS2R R4, SRZ ;  /* 0x0000000000047805 */ /* 0x000fe4000001ff00 */
[----:B------:R-:W-:Y:S01]  /*1be0*/  CS2R R6, SRZ ;  /* 0x0000000000067805 */ /* 0x000fe2000001ff00 */
[----:B------:R-:W-:-:S07]  /*1bf0*/  IMAD.MOV.U32 R3, RZ, RZ, RZ ;  /* 0x000000ffff037224 */ /* 0x000fce00078e00ff */
.L_x_9:
[----:B------:R-:W-:-:S06]  /*1c00*/  IMAD R14, R0, 0x4, R1 ;  /* 0x00000004000e7824 */ /* 0x000fcc00078e0201 */
[----:B------:R-:W5:Y:S01]  /*1c10*/  LDL R14, [R14+0x4] ;  /* 0x000004000e0e7983 */ /* 0x000f620000100800 */
[----:B------:R-:W-:Y:S02]  /*1c20*/  IMAD.SHL.U32 R15, R0, 0x20, RZ ;  /* 0x00000020000f7824 */ /* 0x000fe400078e00ff */
[----:B------:R-:W-:-:S07]  /*1c30*/  IMAD.MOV.U32 R16, RZ, RZ, RZ ;  /* 0x000000ffff107224 */ /* 0x000fce00078e00ff */
.L_x_8:
        /* <DEDUP_REMOVED lines=176> */
[----:B------:R0:W-:Y:S04]  /*2740*/  STL.64 [R1+0x8], R6 ;  /* 0x0000080601007387 */ /* 0x0001e80000100a00 */
[----:B------:R0:W-:Y:S04]  /*2750*/  STL [R1+0x4], R3 ;  /* 0x0000040301007387 */ /* 0x0001e80000100800 */
[----:B------:R0:W-:Y:S02]  /*2760*/  STL.64 [R1+0x10], R4 ;  /* 0x0000100401007387 */ /* 0x0001e40000100a00 */
.L_x_3:
[----:B------:R-:W-:Y:S01]  /*2770*/  ISETP.GT.U32.AND P0, PT, R2, 0x3, PT ;  /* 0x000000030200780c */ /* 0x000fe20003f04070 */
[----:B------:R-:W-:Y:S01]  /*2780*/  VIADD R10, R10, 0x1 ;  /* 0x000000010a0a7836 */ /* 0x000fe20000000000 */
[--C-:B------:R-:W-:Y:S02]  /*2790*/  SHF.R.U64 R2, R2, 0x2, R11.reuse ;  /* 0x0000000202027819 */ /* 0x100fe4000000120b */
[----:B------:R-:W-:Y:S02]  /*27a0*/  ISETP.GT.U32.AND.EX P0, PT, R11, RZ, PT, P0 ;  /* 0x000000ff0b00720c */ /* 0x000fe40003f04100 */
[----:B------:R-:W-:-:S11]  /*27b0*/  SHF.R.U32.HI R11, RZ, 0x2, R11 ;  /* 0x00000002ff0b7819 */ /* 0x000fd6000001160b */
[----:B------:R-:W-:Y:S05]  /*27c0*/  @P0 BRA `(.L_x_10) ;  /* 0xffffffd800ec0947 */ /* 0x000fea000383ffff */
.L_x_2:
[----:B------:R-:W1:Y:S01]  /*27d0*/  LDCU UR10, c[0x0][0x3a4] ;  /* 0x00007480ff0a77ac */ /* 0x000e620008000800 */
[----:B0-----:R-:W0:Y:S01]  /*27e0*/  LDC R4, c[0x0][0x3a0] ;  /* 0x0000e800ff047b82 */ /* 0x001e220000000800 */
[----:B------:R-:W-:Y:S01]  /*27f0*/  SHF.R.U32.HI R0, RZ, 0x2, R3 ;  /* 0x00000002ff007819 */ /* 0x000fe20000011603 */
[----:B------:R-:W-:Y:S01]  /*2800*/  IMAD.MOV.U32 R8, RZ, RZ, -0x266e14b1 ;  /* 0xd991eb4fff087424 */ /* 0x000fe200078e00ff */
[----:B------:R-:W2:Y:S02]  /*2810*/  LDCU UR7, c[0x0][0x390] ;  /* 0x00007200ff0777ac */ /* 0x000ea40008000800 */
[----:B------:R-:W-:Y:S01]  /*2820*/  LOP3.LUT R0, R0, R3, RZ, 0x3c, !PT ;  /* 0x0000000300007212 */ /* 0x000fe200078e3cff */
[----:B------:R-:W-:Y:S01]  /*2830*/  IMAD.SHL.U32 R3, R5, 0x10, RZ ;  /* 0x0000001005037824 */ /* 0x000fe200078e00ff */
[----:B------:R-:W3:Y:S01]  /*2840*/  LDCU UR6, c[0x0][0x390] ;  /* 0x00007200ff0677ac */ /* 0x000ee20008000800 */
[----:B------:R-:W3:Y:S01]  /*2850*/  LDCU.64 UR4, c[0x0][0x380] ;  /* 0x00007000ff0477ac */ /* 0x000ee20008000a00 */
[----:B-1----:R-:W1:Y:S01]  /*2860*/  I2F.U32.RP R2, UR10 ;  /* 0x0000000a00027d06 */ /* 0x002e620008209000 */
[----:B------:R-:W-:Y:S01]  /*2870*/  ISETP.NE.U32.AND P1, PT, RZ, UR10, PT ;  /* 0x0000000aff007c0c */ /* 0x000fe2000bf25070 */
[----:B--2---:R-:W-:Y:S01]  /*2880*/  USHF.R.S32.HI UR7, URZ, 0x1f, UR7 ;  /* 0x0000001fff077899 */ /* 0x004fe20008011407 */
[----:B0-----:R-:W-:-:S02]  /*2890*/  ISETP.GT.AND P0, PT, R4, -0x1, PT ;  /* 0xffffffff0400780c */ /* 0x001fc40003f04270 */
[----:B------:R-:W-:Y:S02]  /*28a0*/  LOP3.LUT R4, R4, 0xaad26b49, RZ, 0x3c, !PT ;  /* 0xaad26b4904047812 */ /* 0x000fe400078e3cff */
[----:B------:R-:W-:Y:S01]  /*28b0*/  SEL R9, R8, 0x8bf16996, P0 ;  /* 0x8bf1699608097807 */ /* 0x000fe20000000000 */
[----:B---3--:R-:W-:Y:S02]  /*28c0*/  ULEA UR4, UP0, UR6, UR4, 0x2 ;  /* 0x0000000406047291 */ /* 0x008fe4000f8010ff */
[----:B------:R-:W-:Y:S01]  /*28d0*/  IMAD R4, R4, 0x4182bed5, RZ ;  /* 0x4182bed504047824 */ /* 0x000fe200078e02ff */
[----:B-1----:R-:W0:Y:S01]  /*28e0*/  MUFU.RCP R2, R2 ;  /* 0x0000000200027308 */ /* 0x002e220000001000 */
[----:B------:R-:W-:-:S03]  /*28f0*/  ULEA.HI.X UR5, UR6, UR5, UR7, 0x2, UP0 ;  /* 0x0000000506057291 */ /* 0x000fc600080f1407 */
[----:B------:R-:W-:Y:S01]  /*2900*/  IADD3 R9, PT, PT, R9, 0x64f0c9, R4 ;  /* 0x0064f0c909097810 */ /* 0x000fe20007ffe004 */
[----:B0-----:R-:W-:Y:S02]  /*2910*/  VIADD R6, R2, 0xffffffe ;  /* 0x0ffffffe02067836 */ /* 0x001fe40000000000 */
[C---:B------:R-:W-:Y:S02]  /*2920*/  IMAD.SHL.U32 R2, R0.reuse, 0x2, RZ ;  /* 0x0000000200027824 */ /* 0x040fe400078e00ff */
[----:B------:R-:W0:Y:S03]  /*2930*/  F2I.FTZ.U32.TRUNC.NTZ R7, R6 ;  /* 0x0000000600077305 */ /* 0x000e26000021f000 */
[----:B------:R-:W-:-:S04]  /*2940*/  LOP3.LUT R2, R0, R2, R3, 0x96, !PT ;  /* 0x0000000200027212 */ /* 0x000fc800078e9603 */
[----:B------:R-:W-:-:S04]  /*2950*/  LOP3.LUT R2, R2, R5, RZ, 0x3c, !PT ;  /* 0x0000000502027212 */ /* 0x000fc800078e3cff */
[----:B------:R-:W-:Y:S01]  /*2960*/  IADD3 R2, PT, PT, R9, 0x587c5, R2 ;  /* 0x000587c509027810 */ /* 0x000fe20007ffe002 */
[----:B0-----:R-:W-:-:S04]  /*2970*/  IMAD.MOV R6, RZ, RZ, -R7 ;  /* 0x000000ffff067224 */ /* 0x001fc800078e0a07 */
[----:B------:R-:W-:Y:S02]  /*2980*/  IMAD R3, R6, UR10, RZ ;  /* 0x0000000a06037c24 */ /* 0x000fe4000f8e02ff */
[----:B------:R-:W-:-:S04]  /*2990*/  IMAD.MOV.U32 R6, RZ, RZ, RZ ;  /* 0x000000ffff067224 */ /* 0x000fc800078e00ff */
[----:B------:R-:W-:-:S04]  /*29a0*/  IMAD.HI.U32 R7, R7, R3, R6 ;  /* 0x0000000307077227 */ /* 0x000fc800078e0006 */
[----:B------:R-:W-:Y:S02]  /*29b0*/  IMAD.U32 R3, RZ, RZ, UR5 ;  /* 0x00000005ff037e24 */ /* 0x000fe4000f8e00ff */
[----:B------:R-:W-:-:S04]  /*29c0*/  IMAD.HI.U32 R7, R7, R2, RZ ;  /* 0x0000000207077227 */ /* 0x000fc800078e00ff */
[----:B------:R-:W-:-:S04]  /*29d0*/  IMAD.MOV R7, RZ, RZ, -R7 ;  /* 0x000000ffff077224 */ /* 0x000fc800078e0a07 */
[----:B------:R-:W-:-:S05]  /*29e0*/  IMAD R2, R7, UR10, R2 ;  /* 0x0000000a07027c24 */ /* 0x000fca000f8e0202 */
[----:B------:R-:W-:-:S13]  /*29f0*/  ISETP.GE.U32.AND P0, PT, R2, UR10, PT ;  /* 0x0000000a02007c0c */ /* 0x000fda000bf06070 */
[----:B------:R-:W-:-:S05]  /*2a00*/  @P0 VIADD R2, R2, -UR10 ;  /* 0x8000000a02020c36 */ /* 0x000fca0008000000 */
[----:B------:R-:W-:-:S13]  /*2a10*/  ISETP.GE.U32.AND P0, PT, R2, UR10, PT ;  /* 0x0000000a02007c0c */ /* 0x000fda000bf06070 */
[----:B------:R-:W-:Y:S01]  /*2a20*/  @P0 VIADD R2, R2, -UR10 ;  /* 0x8000000a02020c36 */ /* 0x000fe20008000000 */
[----:B------:R-:W-:-:S05]  /*2a30*/  @!P1 LOP3.LUT R2, RZ, UR10, RZ, 0x33, !PT ;  /* 0x0000000aff029c12 */ /* 0x000fca000f8e33ff */
[----:B------:R-:W-:-:S05]  /*2a40*/  VIADD R2, R2, 0x1 ;  /* 0x0000000102027836 */ /* 0x000fca0000000000 */
[----:B------:R-:W-:Y:S01]  /*2a50*/  IABS R5, R2 ;  /* 0x0000000200057213 */ /* 0x000fe20000000000 */
[----:B------:R-:W-:-:S04]  /*2a60*/  IMAD.U32 R2, RZ, RZ, UR4 ;  /* 0x00000004ff027e24 */ /* 0x000fc8000f8e00ff */
[----:B------:R-:W-:-:S05]  /*2a70*/  VIADD R5, R5, 0x7 ;  /* 0x0000000705057836 */ /* 0x000fca0000000000 */
[----:B------:R-:W-:Y:S01]  /*2a80*/  STG.E desc[UR8][R2.64], R5 ;  /* 0x0000000502007986 */ /* 0x000fe2000c101908 */
[----:B------:R-:W-:Y:S05]  /*2a90*/  EXIT ;  /* 0x000000000000794d */ /* 0x000fea0003800000 */
.L_x_11:
[----:B------:R-:W-:-:S00]  /*2aa0*/  BRA `(.L_x_11) ;  /* 0xfffffffc00fc7947 */ /* 0x000fc0000383ffff */
[----:B------:R-:W-:-:S00]  /*2ab0*/  NOP ;  /* 0x0000000000007918 */ /* 0x000fc00000000000 */
        /* <DEDUP_REMOVED lines=12> */
.L_x_58:


//--------------------- .text._Z20kernelEncontrarBombaPiiiiS_S_ --------------------------
	.section	.text._Z20kernelEncontrarBombaPiiiiS_S_,"ax",@progbits
	.align	128
        .global         _Z20kernelEncontrarBombaPiiiiS_S_
        .type           _Z20kernelEncontrarBombaPiiiiS_S_,@function
        .size           _Z20kernelEncontrarBombaPiiiiS_S_,(.L_x_59 - _Z20kernelEncontrarBombaPiiiiS_S_)
        .other          _Z20kernelEncontrarBombaPiiiiS_S_,@"STO_CUDA_ENTRY STV_DEFAULT"
_Z20kernelEncontrarBombaPiiiiS_S_:
.text._Z20kernelEncontrarBombaPiiiiS_S_:
[----:B------:R-:W-:Y:S08]  /*0000*/  LDC R1, c[0x0][0x37c] ;  /* 0x0000df00ff017b82 */ /* 0x000ff00000000800 */
[----:B------:R-:W0:Y:S01]  /*0010*/  LDC R7, c[0x0][0x38c] ;  /* 0x0000e300ff077b82 */ /* 0x000e220000000800 */
[----:B------:R-:W1:Y:S01]  /*0020*/  S2R R5, SR_TID.X ;  /* 0x0000000000057919 */ /* 0x000e620000002100 */
[----:B------:R-:W-:Y:S06]  /*0030*/  BSSY.RECONVERGENT B0, `(.L_x_12) ;  /* 0x0000045000007945 */ /* 0x000fec0003800200 */
[----:B------:R-:W1:Y:S08]  /*0040*/  S2UR UR4, SR_CTAID.X ;  /* 0x00000000000479c3 */ /* 0x000e700000002500 */
[----:B------:R-:W1:Y:S01]  /*0050*/  LDC R6, c[0x0][0x360] ;  /* 0x0000d800ff067b82 */ /* 0x000e620000000800 */
[----:B0-----:R-:W-:-:S07]  /*0060*/  IABS R8, R7 ;  /* 0x0000000700087213 */ /* 0x001fce0000000000 */
[----:B------:R-:W0:Y:S01]  /*0070*/  LDC R0, c[0x0][0x390] ;  /* 0x0000e400ff007b82 */ /* 0x000e220000000800 */
[----:B------:R-:W2:Y:S07]  /*0080*/  I2F.RP R4, R8 ;  /* 0x0000000800047306 */ /* 0x000eae0000209400 */
[----:B------:R-:W3:Y:S01]  /*0090*/  LDC R14, c[0x0][0x398] ;  /* 0x0000e600ff0e7b82 */ /* 0x000ee20000000800 */
[----:B-1----:R-:W-:-:S07]  /*00a0*/  IMAD R6, R6, UR4, R5 ;  /* 0x0000000406067c24 */ /* 0x002fce000f8e0205 */
[----:B------:R-:W1:Y:S01]  /*00b0*/  LDC R15, c[0x0][0x3a0] ;  /* 0x0000e800ff0f7b82 */ /* 0x000e620000000800 */
[----:B------:R-:W4:Y:S01]  /*00c0*/  LDCU.64 UR4, c[0x0][0x358] ;  /* 0x00006b00ff0477ac */ /* 0x000f220008000a00 */
[----:B--2---:R-:W2:Y:S02]  /*00d0*/  MUFU.RCP R4, R4 ;  /* 0x0000000400047308 */ /* 0x004ea40000001000 */
[----:B--2---:R-:W-:Y:S01]  /*00e0*/  VIADD R2, R4, 0xffffffe ;  /* 0x0ffffffe04027836 */ /* 0x004fe20000000000 */
[----:B------:R-:W-:-:S05]  /*00f0*/  IABS R4, R6 ;  /* 0x0000000600047213 */ /* 0x000fca0000000000 */
[----:B------:R2:W5:Y:S02]  /*0100*/  F2I.FTZ.U32.TRUNC.NTZ R3, R2 ;  /* 0x0000000200037305 */ /* 0x000564000021f000 */
[----:B--2---:R-:W-:Y:S02]  /*0110*/  IMAD.MOV.U32 R2, RZ, RZ, RZ ;  /* 0x000000ffff027224 */ /* 0x004fe400078e00ff */
[----:B-----5:R-:W-:-:S04]  /*0120*/  IMAD.MOV R9, RZ, RZ, -R3 ;  /* 0x000000ffff097224 */ /* 0x020fc800078e0a03 */
[----:B------:R-:W-:Y:S01]  /*0130*/  IMAD R5, R9, R8, RZ ;  /* 0x0000000809057224 */ /* 0x000fe200078e02ff */
[----:B0-----:R-:W-:-:S03]  /*0140*/  IABS R9, R0 ;  /* 0x0000000000097213 */ /* 0x001fc60000000000 */
[----:B------:R-:W-:-:S04]  /*0150*/  IMAD.HI.U32 R3, R3, R5, R2 ;  /* 0x0000000503037227 */ /* 0x000fc800078e0002 */
[----:B------:R-:W-:Y:S02]  /*0160*/  IMAD.MOV.U32 R5, RZ, RZ, R4 ;  /* 0x000000ffff057224 */ /* 0x000fe400078e0004 */
[----:B------:R-:W-:-:S04]  /*0170*/  IMAD.HI.U32 R4, R3, R9, RZ ;  /* 0x0000000903047227 */ /* 0x000fc800078e00ff */
[----:B------:R-:W-:-:S04]  /*0180*/  IMAD.HI.U32 R2, R3, R5, RZ ;  /* 0x0000000503027227 */ /* 0x000fc800078e00ff */
[----:B------:R-:W-:Y:S02]  /*0190*/  IMAD.MOV R3, RZ, RZ, -R2 ;  /* 0x000000ffff037224 */ /* 0x000fe400078e0a02 */
[----:B------:R-:W-:Y:S02]  /*01a0*/  IMAD.MOV R10, RZ, RZ, -R4 ;  /* 0x000000ffff0a7224 */ /* 0x000fe400078e0a04 */
[C---:B------:R-:W-:Y:S02]  /*01b0*/  IMAD R3, R8.reuse, R3, R5 ;  /* 0x0000000308037224 */ /* 0x040fe400078e0205 */
[C---:B------:R-:W-:Y:S02]  /*01c0*/  IMAD R5, R8.reuse, R10, R9 ;  /* 0x0000000a08057224 */ /* 0x040fe400078e0209 */
[----:B------:R-:W0:Y:S01]  /*01d0*/  LDC.64 R10, c[0x0][0x3a0] ;  /* 0x0000e800ff0a7b82 */ /* 0x000e220000000a00 */
[C---:B------:R-:W-:Y:S02]  /*01e0*/  ISETP.GT.U32.AND P4, PT, R8.reuse, R3, PT ;  /* 0x000000030800720c */ /* 0x040fe40003f84070 */
[----:B------:R-:W-:-:S11]  /*01f0*/  ISETP.GT.U32.AND P5, PT, R8, R5, PT ;  /* 0x000000050800720c */ /* 0x000fd60003fa4070 */
[--C-:B------:R-:W-:Y:S02]  /*0200*/  @!P4 IMAD.IADD R3, R3, 0x1, -R8.reuse ;  /* 0x000000010303c824 */ /* 0x100fe400078e0a08 */
[----:B------:R-:W-:Y:S02]  /*0210*/  @!P5 IMAD.IADD R5, R5, 0x1, -R8 ;  /* 0x000000010505d824 */ /* 0x000fe400078e0a08 */
[----:B------:R-:W-:Y:S01]  /*0220*/  @!P5 VIADD R4, R4, 0x1 ;  /* 0x000000010404d836 */ /* 0x000fe20000000000 */
[-C--:B------:R-:W-:Y:S01]  /*0230*/  ISETP.GE.U32.AND P2, PT, R3, R8.reuse, PT ;  /* 0x000000080300720c */ /* 0x080fe20003f46070 */
[----:B------:R-:W-:Y:S01]  /*0240*/  @!P4 VIADD R2, R2, 0x1 ;  /* 0x000000010202c836 */ /* 0x000fe20000000000 */
[----:B------:R-:W-:Y:S02]  /*0250*/  ISETP.GE.U32.AND P3, PT, R5, R8, PT ;  /* 0x000000080500720c */ /* 0x000fe40003f66070 */
[-C--:B------:R-:W-:Y:S02]  /*0260*/  LOP3.LUT R5, R0, R7.reuse, RZ, 0x3c, !PT ;  /* 0x0000000700057212 */ /* 0x080fe400078e3cff */
[----:B------:R-:W-:-:S02]  /*0270*/  LOP3.LUT R3, R6, R7, RZ, 0x3c, !PT ;  /* 0x0000000706037212 */ /* 0x000fc400078e3cff */
[----:B------:R-:W-:Y:S02]  /*0280*/  ISETP.GE.AND P1, PT, R5, RZ, PT ;  /* 0x000000ff0500720c */ /* 0x000fe40003f26270 */
[----:B------:R-:W-:Y:S02]  /*0290*/  ISETP.GE.AND P0, PT, R3, RZ, PT ;  /* 0x000000ff0300720c */ /* 0x000fe40003f06270 */
[----:B------:R-:W-:Y:S01]  /*02a0*/  LOP3.LUT R3, RZ, R7, RZ, 0x33, !PT ;  /* 0x00000007ff037212 */ /* 0x000fe200078e33ff */
[----:B------:R-:W-:Y:S01]  /*02b0*/  @P2 VIADD R2, R2, 0x1 ;  /* 0x0000000102022836 */ /* 0x000fe20000000000 */
[----:B------:R-:W-:Y:S01]  /*02c0*/  ISETP.NE.AND P2, PT, R7, RZ, PT ;  /* 0x000000ff0700720c */ /* 0x000fe20003f45270 */
[----:B------:R-:W-:-:S06]  /*02d0*/  @P3 VIADD R4, R4, 0x1 ;  /* 0x0000000104043836 */ /* 0x000fcc0000000000 */
[----:B------:R-:W-:Y:S02]  /*02e0*/  @!P1 IMAD.MOV R4, RZ, RZ, -R4 ;  /* 0x000000ffff049224 */ /* 0x000fe400078e0a04 */
[----:B------:R-:W-:-:S03]  /*02f0*/  @!P0 IMAD.MOV R2, RZ, RZ, -R2 ;  /* 0x000000ffff028224 */ /* 0x000fc600078e0a02 */
[C---:B------:R-:W-:Y:S02]  /*0300*/  SEL R13, R3.reuse, R4, !P2 ;  /* 0x00000004030d7207 */ /* 0x040fe40005000000 */
[----:B------:R-:W2:Y:S01]  /*0310*/  LDC.64 R4, c[0x0][0x380] ;  /* 0x0000e000ff047b82 */ /* 0x000ea20000000a00 */
[----:B------:R-:W-:Y:S02]  /*0320*/  SEL R12, R3, R2, !P2 ;  /* 0x00000002030c7207 */ /* 0x000fe40005000000 */
[----:B------:R-:W-:Y:S02]  /*0330*/  IMAD.MOV R9, RZ, RZ, -R13 ;  /* 0x000000ffff097224 */ /* 0x000fe400078e0a0d */
[----:B------:R-:W-:Y:S01]  /*0340*/  ISETP.NE.AND P0, PT, R12, R13, PT ;  /* 0x0000000d0c00720c */ /* 0x000fe20003f05270 */
[----:B------:R-:W-:Y:S02]  /*0350*/  IMAD.MOV R8, RZ, RZ, -R12 ;  /* 0x000000ffff087224 */ /* 0x000fe400078e0a0c */
[----:B------:R-:W0:Y:S01]  /*0360*/  LDC.64 R2, c[0x0][0x398] ;  /* 0x0000e600ff027b82 */ /* 0x000e220000000a00 */
[----:B---3--:R-:W-:Y:S01]  /*0370*/  ISETP.LT.OR P0, PT, R14, 0x6, P0 ;  /* 0x000000060e00780c */ /* 0x008fe20000701670 */
[----:B------:R-:W-:-:S02]  /*0380*/  IMAD R8, R7, R8, R6 ;  /* 0x0000000807087224 */ /* 0x000fc400078e0206 */
[----:B------:R-:W-:-:S05]  /*0390*/  IMAD R7, R7, R9, R0 ;  /* 0x0000000907077224 */ /* 0x000fca00078e0200 */
[----:B------:R-:W-:-:S04]  /*03a0*/  ISETP.NE.AND P1, PT, R8, R7, PT ;  /* 0x000000070800720c */ /* 0x000fc80003f25270 */
[----:B-1----:R-:W-:Y:S01]  /*03b0*/  ISETP.LT.OR P1, PT, R15, 0x6, P1 ;  /* 0x000000060f00780c */ /* 0x002fe20000f21670 */
[----:B--2---:R-:W-:Y:S01]  /*03c0*/  IMAD.WIDE R6, R6, 0x4, R4 ;  /* 0x0000000406067825 */ /* 0x004fe200078e0204 */
[----:B----4-:R-:W-:Y:S11]  /*03d0*/  @P0 BRA `(.L_x_13) ;  /* 0x0000000000280947 */ /* 0x010ff60003800000 */
[----:B------:R-:W2:Y:S02]  /*03e0*/  LDG.E R8, desc[UR4][R6.64] ;  /* 0x0000000406087981 */ /* 0x000ea4000c1e1900 */
[----:B--2---:R-:W-:-:S13]  /*03f0*/  ISETP.NE.AND P0, PT, R8, -0x1, PT ;  /* 0xffffffff0800780c */ /* 0x004fda0003f05270 */
[----:B------:R-:W-:Y:S05]  /*0400*/  @P0 BRA `(.L_x_13) ;  /* 0x00000000001c0947 */ /* 0x000fea0003800000 */
[----:B------:R-:W1:Y:S01]  /*0410*/  S2R R12, SR_LANEID ;  /* 0x00000000000c7919 */ /* 0x000e620000000000 */
[----:B------:R-:W2:Y:S01]  /*0420*/  LDC.64 R8, c[0x0][0x398] ;  /* 0x0000e600ff087b82 */ /* 0x000ea20000000a00 */
[----:B------:R-:W-:Y:S02]  /*0430*/  VOTEU.ANY UR6, UPT, PT ;  /* 0x0000000000067886 */ /* 0x000fe400038e0100 */
[----:B------:R-:W-:Y:S02]  /*0440*/  UFLO.U32 UR7, UR6 ;  /* 0x00000006000772bd */ /* 0x000fe400080e0000 */
[----:B------:R-:W2:Y:S04]  /*0450*/  POPC R13, UR6 ;  /* 0x00000006000d7d09 */ /* 0x000ea80008000000 */
[----:B-1----:R-:W-:-:S13]  /*0460*/  ISETP.EQ.U32.AND P0, PT, R12, UR7, PT ;  /* 0x000000070c007c0c */ /* 0x002fda000bf02070 */
[----:B--2---:R1:W-:Y:S02]  /*0470*/  @P0 REDG.E.ADD.STRONG.GPU desc[UR4][R8.64], R13 ;  /* 0x0000000d0800098e */ /* 0x0043e4000c12e104 */
.L_x_13:
[----:B------:R-:W-:Y:S05]  /*0480*/  BSYNC.RECONVERGENT B0 ;  /* 0x0000000000007941 */ /* 0x000fea0003800200 */
.L_x_12:
[----:B------:R-:W-:Y:S04]  /*0490*/  BSSY.RECONVERGENT B0, `(.L_x_14) ;  /* 0x000000c000007945 */ /* 0x000fe80003800200 */
[----:B------:R-:W-:Y:S05]  /*04a0*/  @P1 BRA `(.L_x_15) ;  /* 0x0000000000281947 */ /* 0x000fea0003800000 */
[----:B------:R-:W2:Y:S02]  /*04b0*/  LDG.E R6, desc[UR4][R6.64] ;  /* 0x0000000406067981 */ /* 0x000ea4000c1e1900 */
[----:B--2---:R-:W-:-:S13]  /*04c0*/  ISETP.NE.AND P0, PT, R6, -0x1, PT ;  /* 0xffffffff0600780c */ /* 0x004fda0003f05270 */
[----:B------:R-:W-:Y:S05]  /*04d0*/  @P0 BRA `(.L_x_15) ;  /* 0x00000000001c0947 */ /* 0x000fea0003800000 */
[----:B-1----:R-:W1:Y:S01]  /*04e0*/  S2R R8, SR_LANEID ;  /* 0x0000000000087919 */ /* 0x002e620000000000 */
[----:B------:R-:W2:Y:S01]  /*04f0*/  LDC.64 R6, c[0x0][0x3a0] ;  /* 0x0000e800ff067b82 */ /* 0x000ea20000000a00 */
[----:B------:R-:W-:Y:S02]  /*0500*/  VOTEU.ANY UR6, UPT, PT ;  /* 0x0000000000067886 */ /* 0x000fe400038e0100 */
[----:B------:R-:W-:Y:S02]  /*0510*/  UFLO.U32 UR7, UR6 ;  /* 0x00000006000772bd */ /* 0x000fe400080e0000 */
[----:B------:R-:W2:Y:S04]  /*0520*/  POPC R9, UR6 ;  /* 0x0000000600097d09 */ /* 0x000ea80008000000 */
[----:B-1----:R-:W-:-:S13]  /*0530*/  ISETP.EQ.U32.AND P0, PT, R8, UR7, PT ;  /* 0x0000000708007c0c */ /* 0x002fda000bf02070 */
[----:B--2---:R2:W-:Y:S02]  /*0540*/  @P0 REDG.E.ADD.STRONG.GPU desc[UR4][R6.64], R9 ;  /* 0x000000090600098e */ /* 0x0045e4000c12e104 */
.L_x_15:
[----:B------:R-:W-:Y:S05]  /*0550*/  BSYNC.RECONVERGENT B0 ;  /* 0x0000000000007941 */ /* 0x000fea0003800200 */
.L_x_14:
[----:B------:R-:W-:Y:S06]  /*0560*/  BAR.SYNC.DEFER_BLOCKING 0x0 ;  /* 0x0000000000007b1d */ /* 0x000fec0000010000 */
[----:B0-2---:R-:W2:Y:S04]  /*0570*/  LDG.E R6, desc[UR4][R2.64] ;  /* 0x0000000402067981 */ /* 0x005ea8000c1e1900 */
[----:B------:R-:W2:Y:S02]  /*0580*/  LDG.E R7, desc[UR4][R10.64] ;  /* 0x000000040a077981 */ /* 0x000ea4000c1e1900 */
[----:B--2---:R-:W-:-:S13]  /*0590*/  ISETP.NE.AND P0, PT, R6, R7, PT ;  /* 0x000000070600720c */ /* 0x004fda0003f05270 */
[----:B------:R-:W-:Y:S05]  /*05a0*/  @!P0 BRA `(.L_x_16) ;  /* 0x0000000000208947 */ /* 0x000fea0003800000 */
[C---:B------:R-:W-:Y:S02]  /*05b0*/  ISETP.NE.AND P0, PT, R7.reuse, 0x1, PT ;  /* 0x000000010700780c */ /* 0x040fe40003f05270 */
[C---:B------:R-:W-:Y:S02]  /*05c0*/  ISETP.NE.AND P1, PT, R6.reuse, 0x1, PT ;  /* 0x000000010600780c */ /* 0x040fe40003f25270 */
[----:B------:R-:W-:Y:S02]  /*05d0*/  ISETP.EQ.AND P0, PT, R6, 0x5, !P0 ;  /* 0x000000050600780c */ /* 0x000fe40004702270 */
[----:B------:R-:W-:-:S04]  /*05e0*/  ISETP.NE.OR P1, PT, R7, 0x5, P1 ;  /* 0x000000050700780c */ /* 0x000fc80000f25670 */
[----:B------:R-:W-:-:S13]  /*05f0*/  PLOP3.LUT P0, PT, P0, P1, PT, 0x8, 0x80 ;  /* 0x000000000080781c */ /* 0x000fda0000702170 */
[----:B------:R-:W-:-:S04]  /*0600*/  @!P0 IMAD.WIDE R4, R0, 0x4, R4 ;  /* 0x0000000400048825 */ /* 0x000fc800078e0204 */
[----:B------:R-:W-:-:S05]  /*0610*/  @!P0 IMAD.MOV.U32 R7, RZ, RZ, 0x42 ;  /* 0x00000042ff078424 */ /* 0x000fca00078e00ff */
[----:B------:R0:W-:Y:S02]  /*0620*/  @!P0 STG.E desc[UR4][R4.64], R7 ;  /* 0x0000000704008986 */ /* 0x0001e4000c101904 */
.L_x_16:
[----:B------:R-:W-:Y:S04]  /*0630*/  STG.E desc[UR4][R2.64], RZ ;  /* 0x000000ff02007986 */ /* 0x000fe8000c101904 */
[----:B------:R-:W-:Y:S01]  /*0640*/  STG.E desc[UR4][R10.64], RZ ;  /* 0x000000ff0a007986 */ /* 0x000fe2000c101904 */
[----:B------:R-:W-:Y:S05]  /*0650*/  EXIT ;  /* 0x000000000000794d */ /* 0x000fea0003800000 */
.L_x_17:
        /* <DEDUP_REMOVED lines=10> */
.L_x_59:


//--------------------- .text._Z22kernelEncontrarCaminosPiiiS_iPbi --------------------------
	.section	.text._Z22kernelEncontrarCaminosPiiiS_iPbi,"ax",@progbits
	.align	128
        .global         _Z22kernelEncontrarCaminosPiiiS_iPbi
        .type           _Z22kernelEncontrarCaminosPiiiS_iPbi,@function
        .size           _Z22kernelEncontrarCaminosPiiiS_iPbi,(.L_x_60 - _Z22kernelEncontrarCaminosPiiiS_iPbi)
        .other          _Z22kernelEncontrarCaminosPiiiS_iPbi,@"STO_CUDA_ENTRY STV_DEFAULT"
_Z22kernelEncontrarCaminosPiiiS_iPbi:
.text._Z22kernelEncontrarCaminosPiiiS_iPbi:
[----:B------:R-:W-:Y:S01]  /*0000*/  LDC R1, c[0x0][0x37c] ;  /* 0x0000df00ff017b82 */ /* 0x000fe20000000800 */
[----:B------:R-:W0:Y:S07]  /*0010*/  S2R R5, SR_TID.X ;  /* 0x0000000000057919 */ /* 0x000e2e0000002100 */
[----:B------:R-:W0:Y:S01]  /*0020*/  S2UR UR6, SR_CTAID.X ;  /* 0x00000000000679c3 */ /* 0x000e220000002500 */
[----:B------:R-:W1:Y:S01]  /*0030*/  LDCU.64 UR8, c[0x0][0x380] ;  /* 0x00007000ff0877ac */ /* 0x000e620008000a00 */
[----:B------:R-:W2:Y:S06]  /*0040*/  LDCU.64 UR4, c[0x0][0x358] ;  /* 0x00006b00ff0477ac */ /* 0x000eac0008000a00 */
[----:B------:R-:W0:Y:S01]  /*0050*/  LDC R8, c[0x0][0x360] ;  /* 0x0000d800ff087b82 */ /* 0x000e220000000800 */
[----:B------:R-:W3:Y:S01]  /*0060*/  LDCU.64 UR10, c[0x0][0x380] ;  /* 0x00007000ff0a77ac */ /* 0x000ee20008000a00 */
[----:B-1----:R-:W-:Y:S01]  /*0070*/  IMAD.U32 R2, RZ, RZ, UR8 ;  /* 0x00000008ff027e24 */ /* 0x002fe2000f8e00ff */
[----:B------:R-:W1:Y:S01]  /*0080*/  LDCU UR8, c[0x0][0x398] ;  /* 0x00007300ff0877ac */ /* 0x000e620008000800 */
[----:B------:R-:W-:-:S02]  /*0090*/  IMAD.U32 R3, RZ, RZ, UR9 ;  /* 0x00000009ff037e24 */ /* 0x000fc4000f8e00ff */
[----:B0-----:R-:W-:Y:S01]  /*00a0*/  IMAD R8, R8, UR6, R5 ;  /* 0x0000000608087c24 */ /* 0x001fe2000f8e0205 */
[----:B------:R-:W0:Y:S03]  /*00b0*/  LDCU UR6, c[0x0][0x3a8] ;  /* 0x00007500ff0677ac */ /* 0x000e260008000800 */
[----:B------:R-:W-:-:S06]  /*00c0*/  IMAD.WIDE R4, R8, 0x4, R2 ;  /* 0x0000000408047825 */ /* 0x000fcc00078e0202 */
[----:B--2---:R-:W2:Y:S01]  /*00d0*/  LDG.E R4, desc[UR4][R4.64] ;  /* 0x0000000404047981 */ /* 0x004ea2000c1e1900 */
[----:B------:R-:W-:Y:S02]  /*00e0*/  PRMT R19, RZ, 0x7610, R19 ;  /* 0x00007610ff137816 */ /* 0x000fe40000000013 */
[----:B--2---:R-:W-:-:S04]  /*00f0*/  ISETP.NE.AND P0, PT, R4, -0x1, PT ;  /* 0xffffffff0400780c */ /* 0x004fc80003f05270 */
[----:B0-----:R-:W-:-:S04]  /*0100*/  ISETP.NE.AND P0, PT, R4, UR6, P0 ;  /* 0x0000000604007c0c */ /* 0x001fc80008705270 */
[----:B-1----:R-:W-:-:S13]  /*0110*/  ISETP.NE.OR P0, PT, R8, UR8, P0 ;  /* 0x0000000808007c0c */ /* 0x002fda0008705670 */
[----:B---3--:R-:W-:Y:S05]  /*0120*/  @P0 BRA `(.L_x_18) ;  /* 0x0000000800480947 */ /* 0x008fea0003800000 */
[----:B------:R-:W0:Y:S02]  /*0130*/  LDC.64 R4, c[0x0][0x388] ;  /* 0x0000e200ff047b82 */ /* 0x000e240000000a00 */
[----:B0-----:R-:W-:-:S05]  /*0140*/  IMAD R0, R5, R4, RZ ;  /* 0x0000000405007224 */ /* 0x001fca00078e02ff */
[----:B------:R-:W-:-:S13]  /*0150*/  ISETP.GT.AND P0, PT, R0, UR8, PT ;  /* 0x0000000800007c0c */ /* 0x000fda000bf04270 */
[----:B------:R-:W-:Y:S05]  /*0160*/  @!P0 BRA `(.L_x_18) ;  /* 0x0000000800388947 */ /* 0x000fea0003800000 */
[-C--:B------:R-:W-:Y:S01]  /*0170*/  IABS R6, R5.reuse ;  /* 0x0000000500067213 */ /* 0x080fe20000000000 */
[----:B------:R-:W0:Y:S01]  /*0180*/  LDCU UR6, c[0x0][0x398] ;  /* 0x00007300ff0677ac */ /* 0x000e220008000800 */
[----:B------:R-:W-:Y:S02]  /*0190*/  IABS R10, R8 ;  /* 0x00000008000a7213 */ /* 0x000fe40000000000 */
[----:B------:R-:W1:Y:S01]  /*01a0*/  I2F.RP R9, R6 ;  /* 0x0000000600097306 */ /* 0x000e620000209400 */
[----:B------:R-:W-:-:S04]  /*01b0*/  LOP3.LUT R8, R8, R5, RZ, 0x3c, !PT ;  /* 0x0000000508087212 */ /* 0x000fc800078e3cff */
[----:B------:R-:W-:Y:S02]  /*01c0*/  ISETP.GE.AND P2, PT, R8, RZ, PT ;  /* 0x000000ff0800720c */ /* 0x000fe40003f46270 */
[----:B------:R-:W2:Y:S01]  /*01d0*/  LDC R8, c[0x0][0x3a8] ;  /* 0x0000ea00ff087b82 */ /* 0x000ea20000000800 */
[----:B-1----:R-:W1:Y:S01]  /*01e0*/  MUFU.RCP R9, R9 ;  /* 0x0000000900097308 */ /* 0x002e620000001000 */
[----:B0-----:R-:W-:Y:S02]  /*01f0*/  IMAD.U32 R11, RZ, RZ, UR6 ;  /* 0x00000006ff0b7e24 */ /* 0x001fe4000f8e00ff */
[----:B------:R-:W-:Y:S02]  /*0200*/  IMAD.U32 R16, RZ, RZ, UR6 ;  /* 0x00000006ff107e24 */ /* 0x000fe4000f8e00ff */
[----:B-1----:R-:W-:-:S04]  /*0210*/  VIADD R2, R9, 0xffffffe ;  /* 0x0ffffffe09027836 */ /* 0x002fc80000000000 */
[----:B------:R0:W1:Y:S02]  /*0220*/  F2I.FTZ.U32.TRUNC.NTZ R3, R2 ;  /* 0x0000000200037305 */ /* 0x000064000021f000 */
[----:B0-----:R-:W-:Y:S02]  /*0230*/  IMAD.MOV.U32 R2, RZ, RZ, RZ ;  /* 0x000000ffff027224 */ /* 0x001fe400078e00ff */
[----:B-1----:R-:W-:-:S04]  /*0240*/  IMAD.MOV R7, RZ, RZ, -R3 ;  /* 0x000000ffff077224 */ /* 0x002fc800078e0a03 */
[----:B------:R-:W-:-:S04]  /*0250*/  IMAD R7, R7, R6, RZ ;  /* 0x0000000607077224 */ /* 0x000fc800078e02ff */
[----:B------:R-:W-:-:S06]  /*0260*/  IMAD.HI.U32 R7, R3, R7, R2 ;  /* 0x0000000703077227 */ /* 0x000fcc00078e0002 */
[----:B------:R-:W-:-:S04]  /*0270*/  IMAD.HI.U32 R3, R7, R10, RZ ;  /* 0x0000000a07037227 */ /* 0x000fc800078e00ff */
[----:B------:R-:W-:-:S04]  /*0280*/  IMAD.MOV R9, RZ, RZ, -R3 ;  /* 0x000000ffff097224 */ /* 0x000fc800078e0a03 */
[----:B------:R-:W-:Y:S02]  /*0290*/  IMAD R9, R6, R9, R10 ;  /* 0x0000000906097224 */ /* 0x000fe400078e020a */
[----:B------:R-:W-:-:S03]  /*02a0*/  IMAD.MOV.U32 R10, RZ, RZ, RZ ;  /* 0x000000ffff0a7224 */ /* 0x000fc600078e00ff */
[----:B------:R-:W-:-:S13]  /*02b0*/  ISETP.GT.U32.AND P1, PT, R6, R9, PT ;  /* 0x000000090600720c */ /* 0x000fda0003f24070 */
[----:B------:R-:W-:Y:S02]  /*02c0*/  @!P1 IMAD.IADD R9, R9, 0x1, -R6 ;  /* 0x0000000109099824 */ /* 0x000fe400078e0a06 */
[----:B------:R-:W-:Y:S01]  /*02d0*/  @!P1 VIADD R3, R3, 0x1 ;  /* 0x0000000103039836 */ /* 0x000fe20000000000 */
[----:B------:R-:W-:Y:S02]  /*02e0*/  ISETP.NE.AND P1, PT, R5, RZ, PT ;  /* 0x000000ff0500720c */ /* 0x000fe40003f25270 */
[----:B------:R-:W-:Y:S02]  /*02f0*/  ISETP.GE.U32.AND P0, PT, R9, R6, PT ;  /* 0x000000060900720c */ /* 0x000fe40003f06070 */
[----:B------:R-:W0:Y:S11]  /*0300*/  LDC R9, c[0x0][0x38c] ;  /* 0x0000e300ff097b82 */ /* 0x000e360000000800 */
[----:B------:R-:W-:-:S05]  /*0310*/  @P0 VIADD R3, R3, 0x1 ;  /* 0x0000000103030836 */ /* 0x000fca0000000000 */
[----:B------:R-:W-:Y:S02]  /*0320*/  @!P2 IADD3 R3, PT, PT, -R3, RZ, RZ ;  /* 0x000000ff0303a210 */ /* 0x000fe40007ffe1ff */
[----:B------:R-:W-:-:S04]  /*0330*/  @!P1 LOP3.LUT R3, RZ, R5, RZ, 0x33, !PT ;  /* 0x00000005ff039212 */ /* 0x000fc800078e33ff */
[----:B------:R-:W-:-:S04]  /*0340*/  ISETP.GE.AND P0, PT, R3, R4, PT ;  /* 0x000000040300720c */ /* 0x000fc80003f06270 */
[----:B--2---:R-:W-:-:S13]  /*0350*/  ISETP.GT.AND P0, PT, R3, RZ, !P0 ;  /* 0x000000ff0300720c */ /* 0x004fda0004704270 */
.L_x_22:
[----:B------:R-:W-:Y:S02]  /*0360*/  IMAD.MOV.U32 R12, RZ, RZ, R16 ;  /* 0x000000ffff0c7224 */ /* 0x000fe400078e0010 */
[----:B------:R-:W-:Y:S02]  /*0370*/  IMAD.U32 R2, RZ, RZ, UR10 ;  /* 0x0000000aff027e24 */ /* 0x000fe4000f8e00ff */
[----:B------:R-:W-:Y:S02]  /*0380*/  IMAD.U32 R3, RZ, RZ, UR11 ;  /* 0x0000000bff037e24 */ /* 0x000fe4000f8e00ff */
[----:B------:R-:W-:-:S05]  /*0390*/  IMAD.WIDE R4, R12, 0x4, R2 ;  /* 0x000000040c047825 */ /* 0x000fca00078e0202 */
[----:B-1----:R-:W2:Y:S01]  /*03a0*/  LDG.E R15, desc[UR4][R4.64+0x4] ;  /* 0x00000404040f7981 */ /* 0x002ea2000c1e1900 */
[----:B------:R-:W-:Y:S01]  /*03b0*/  VIADD R16, R16, 0x1 ;  /* 0x0000000110107836 */ /* 0x000fe20000000000 */
[-C--:B0-----:R-:W-:Y:S01]  /*03c0*/  IABS R13, R9.reuse ;  /* 0x00000009000d7213 */ /* 0x081fe20000000000 */
[----:B------:R-:W-:Y:S01]  /*03d0*/  BSSY.RECONVERGENT B0, `(.L_x_19) ;  /* 0x0000062000007945 */ /* 0x000fe20003800200 */
[----:B------:R-:W-:Y:S02]  /*03e0*/  ISETP.NE.AND P2, PT, R9, RZ, PT ;  /* 0x000000ff0900720c */ /* 0x000fe40003f45270 */
[----:B------:R-:W-:Y:S02]  /*03f0*/  IABS R18, R16 ;  /* 0x0000001000127213 */ /* 0x000fe40000000000 */
[----:B------:R-:W-:Y:S02]  /*0400*/  ISETP.GE.AND P3, PT, R16, RZ, PT ;  /* 0x000000ff1000720c */ /* 0x000fe40003f66270 */
[----:B------:R-:W-:Y:S01]  /*0410*/  LOP3.LUT R17, RZ, R9, RZ, 0x33, !PT ;  /* 0x00000009ff117212 */ /* 0x000fe200078e33ff */
[----:B------:R-:W-:-:S05]  /*0420*/  IMAD.HI.U32 R14, R7, R18, RZ ;  /* 0x00000012070e7227 */ /* 0x000fca00078e00ff */
[----:B------:R-:W-:-:S05]  /*0430*/  IADD3 R14, PT, PT, -R14, RZ, RZ ;  /* 0x000000ff0e0e7210 */ /* 0x000fca0007ffe1ff */
[----:B------:R-:W-:-:S05]  /*0440*/  IMAD R14, R13, R14, R18 ;  /* 0x0000000e0d0e7224 */ /* 0x000fca00078e0212 */
[----:B------:R-:W-:-:S13]  /*0450*/  ISETP.GT.U32.AND P1, PT, R6, R14, PT ;  /* 0x0000000e0600720c */ /* 0x000fda0003f24070 */
[----:B------:R-:W-:-:S05]  /*0460*/  @!P1 IMAD.IADD R14, R14, 0x1, -R13 ;  /* 0x000000010e0e9824 */ /* 0x000fca00078e0a0d */
[----:B------:R-:W-:-:S13]  /*0470*/  ISETP.GT.U32.AND P1, PT, R6, R14, PT ;  /* 0x0000000e0600720c */ /* 0x000fda0003f24070 */
[----:B------:R-:W-:-:S04]  /*0480*/  @!P1 IMAD.IADD R14, R14, 0x1, -R13 ;  /* 0x000000010e0e9824 */ /* 0x000fc800078e0a0d */
[----:B------:R-:W-:-:S05]  /*0490*/  @!P3 IMAD.MOV R14, RZ, RZ, -R14 ;  /* 0x000000ffff0eb224 */ /* 0x000fca00078e0a0e */
[----:B------:R-:W-:Y:S02]  /*04a0*/  SEL R14, R17, R14, !P2 ;  /* 0x0000000e110e7207 */ /* 0x000fe40005000000 */
[----:B--2---:R-:W-:-:S04]  /*04b0*/  ISETP.NE.AND P1, PT, R15, R8, PT ;  /* 0x000000080f00720c */ /* 0x004fc80003f25270 */
[----:B------:R-:W-:-:S04]  /*04c0*/  ISETP.LT.OR P1, PT, R14, 0x1, P1 ;  /* 0x000000010e00780c */ /* 0x000fc80000f21670 */
[----:B------:R-:W-:-:S13]  /*04d0*/  ISETP.EQ.OR P1, PT, R16, R11, P1 ;  /* 0x0000000b1000720c */ /* 0x000fda0000f22670 */
[----:B------:R-:W-:Y:S01]  /*04e0*/  @!P1 IMAD.MOV.U32 R15, RZ, RZ, -0x1 ;  /* 0xffffffffff0f9424 */ /* 0x000fe200078e00ff */
[----:B------:R-:W-:Y:S01]  /*04f0*/  @!P1 PRMT R19, RZ, 0x7610, R19 ;  /* 0x00007610ff139816 */ /* 0x000fe20000000013 */
[----:B------:R-:W-:Y:S01]  /*0500*/  @!P1 VIADD R10, R10, 0x1 ;  /* 0x000000010a0a9836 */ /* 0x000fe20000000000 */
[----:B------:R-:W-:Y:S01]  /*0510*/  @!P1 PRMT R18, RZ, 0x7610, R18 ;  /* 0x00007610ff129816 */ /* 0x000fe20000000012 */
[----:B------:R-:W-:Y:S01]  /*0520*/  @!P1 IMAD.MOV.U32 R11, RZ, RZ, R12 ;  /* 0x000000ffff0b9224 */ /* 0x000fe200078e000c */
[----:B------:R0:W-:Y:S01]  /*0530*/  @!P1 STG.E desc[UR4][R4.64+0x4], R15 ;  /* 0x0000040f04009986 */ /* 0x0001e2000c101904 */
[----:B------:R-:W-:Y:S05]  /*0540*/  @!P1 BRA `(.L_x_20) ;  /* 0x0000000400289947 */ /* 0x000fea0003800000 */
[----:B0-----:R-:W-:-:S05]  /*0550*/  IMAD.WIDE R14, R9, 0x4, R4 ;  /* 0x00000004090e7825 */ /* 0x001fca00078e0204 */
[----:B------:R-:W2:Y:S01]  /*0560*/  LDG.E R19, desc[UR4][R14.64] ;  /* 0x000000040e137981 */ /* 0x000ea2000c1e1900 */
[----:B------:R-:W-:-:S05]  /*0570*/  IMAD.IADD R16, R12, 0x1, R9 ;  /* 0x000000010c107824 */ /* 0x000fca00078e0209 */
[----:B------:R-:W-:-:S04]  /*0580*/  ISETP.NE.AND P1, PT, R16, R11, PT ;  /* 0x0000000b1000720c */ /* 0x000fc80003f25270 */
[----:B--2---:R-:W-:-:S04]  /*0590*/  ISETP.NE.OR P1, PT, R19, R8, !P1 ;  /* 0x000000081300720c */ /* 0x004fc80004f25670 */
[----:B------:R-:W-:-:S13]  /*05a0*/  ISETP.GE.OR P1, PT, R16, R0, P1 ;  /* 0x000000001000720c */ /* 0x000fda0000f26670 */
[----:B------:R-:W-:Y:S01]  /*05b0*/  @!P1 MOV R21, 0xffffffff ;  /* 0xffffffff00159802 */ /* 0x000fe20000000f00 */
[----:B------:R-:W-:Y:S01]  /*05c0*/  @!P1 VIADD R10, R10, 0x1 ;  /* 0x000000010a0a9836 */ /* 0x000fe20000000000 */
[----:B------:R-:W-:Y:S01]  /*05d0*/  @!P1 PRMT R19, RZ, 0x7610, R19 ;  /* 0x00007610ff139816 */ /* 0x000fe20000000013 */
[----:B------:R-:W-:Y:S01]  /*05e0*/  @!P1 IMAD.MOV.U32 R11, RZ, RZ, R12 ;  /* 0x000000ffff0b9224 */ /* 0x000fe200078e000c */
[----:B------:R-:W-:Y:S01]  /*05f0*/  @!P1 PRMT R18, RZ, 0x7610, R18 ;  /* 0x00007610ff129816 */ /* 0x000fe20000000012 */
[----:B------:R1:W-:Y:S01]  /*0600*/  @!P1 STG.E desc[UR4][R14.64], R21 ;  /* 0x000000150e009986 */ /* 0x0003e2000c101904 */
[----:B------:R-:W-:Y:S05]  /*0610*/  @!P1 BRA `(.L_x_20) ;  /* 0x0000000000f49947 */ /* 0x000fea0003800000 */
[----:B-1----:R-:W2:Y:S01]  /*0620*/  LDG.E R15, desc[UR4][R4.64+-0x4] ;  /* 0xfffffc04040f7981 */ /* 0x002ea2000c1e1900 */
[----:B------:R-:W0:Y:S01]  /*0630*/  I2F.RP R18, R13 ;  /* 0x0000000d00127306 */ /* 0x000e220000209400 */
[----:B------:R-:W-:-:S05]  /*0640*/  VIADD R16, R12, 0xffffffff ;  /* 0xffffffff0c107836 */ /* 0x000fca0000000000 */
[----:B------:R-:W-:Y:S02]  /*0650*/  IABS R14, R16 ;  /* 0x00000010000e7213 */ /* 0x000fe40000000000 */
[----:B------:R-:W-:Y:S01]  /*0660*/  ISETP.GE.AND P3, PT, R16, RZ, PT ;  /* 0x000000ff1000720c */ /* 0x000fe20003f66270 */
[----:B0-----:R-:W0:Y:S02]  /*0670*/  MUFU.RCP R18, R18 ;  /* 0x0000001200127308 */ /* 0x001e240000001000 */
[----:B0-----:R-:W-:-:S06]  /*0680*/  VIADD R19, R18, 0xffffffe ;  /* 0x0ffffffe12137836 */ /* 0x001fcc0000000000 */
[----:B------:R-:W0:Y:S02]  /*0690*/  F2I.FTZ.U32.TRUNC.NTZ R7, R19 ;  /* 0x0000001300077305 */ /* 0x000e24000021f000 */
[----:B0-----:R-:W-:-:S04]  /*06a0*/  IMAD.MOV R6, RZ, RZ, -R7 ;  /* 0x000000ffff067224 */ /* 0x001fc800078e0a07 */
[----:B------:R-:W-:Y:S02]  /*06b0*/  IMAD R21, R6, R13, RZ ;  /* 0x0000000d06157224 */ /* 0x000fe400078e02ff */
[----:B------:R-:W-:-:S04]  /*06c0*/  IMAD.MOV.U32 R6, RZ, RZ, RZ ;  /* 0x000000ffff067224 */ /* 0x000fc800078e00ff */
[----:B------:R-:W-:-:S06]  /*06d0*/  IMAD.HI.U32 R7, R7, R21, R6 ;  /* 0x0000001507077227 */ /* 0x000fcc00078e0006 */
[----:B------:R-:W-:-:S04]  /*06e0*/  IMAD.HI.U32 R6, R7, R14, RZ ;  /* 0x0000000e07067227 */ /* 0x000fc800078e00ff */
[----:B------:R-:W-:-:S04]  /*06f0*/  IMAD.MOV R6, RZ, RZ, -R6 ;  /* 0x000000ffff067224 */ /* 0x000fc800078e0a06 */
[----:B------:R-:W-:Y:S01]  /*0700*/  IMAD R14, R13, R6, R14 ;  /* 0x000000060d0e7224 */ /* 0x000fe200078e020e */
[----:B------:R-:W-:-:S04]  /*0710*/  MOV R6, R13 ;  /* 0x0000000d00067202 */ /* 0x000fc80000000f00 */
        /* <DEDUP_REMOVED lines=16> */
[----:B------:R-:W-:-:S04]  /*0820*/  IMAD.IADD R16, R12, 0x1, -R9 ;  /* 0x000000010c107824 */ /* 0x000fc800078e0a09 */
[----:B--2---:R-:W-:-:S05]  /*0830*/  IMAD.WIDE R4, R16, 0x4, R2 ;  /* 0x0000000410047825 */ /* 0x004fca00078e0202 */
[----:B------:R-:W2:Y:S01]  /*0840*/  LDG.E R13, desc[UR4][R4.64] ;  /* 0x00000004040d7981 */ /* 0x000ea2000c1e1900 */
[----:B------:R-:W-:-:S04]  /*0850*/  ISETP.NE.AND P1, PT, R16, R11, PT ;  /* 0x0000000b1000720c */ /* 0x000fc80003f25270 */
[----:B--2---:R-:W-:-:S04]  /*0860*/  ISETP.EQ.AND P1, PT, R13, R8, P1 ;  /* 0x000000080d00720c */ /* 0x004fc80000f22270 */
[----:B------:R-:W-:-:S04]  /*0870*/  ISETP.GE.AND P1, PT, R12, R9, P1 ;  /* 0x000000090c00720c */ /* 0x000fc80000f26270 */
[----:B------:R-:W-:-:S13]  /*0880*/  PLOP3.LUT P1, PT, P1, P0, PT, 0x80, 0x8 ;  /* 0x000000000008781c */ /* 0x000fda0000f21070 */
[----:B------:R-:W-:Y:S01]  /*0890*/  @P1 MOV R13, 0xffffffff ;  /* 0xffffffff000d1802 */ /* 0x000fe20000000f00 */
[----:B------:R-:W-:Y:S01]  /*08a0*/  @P1 VIADD R10, R10, 0x1 ;  /* 0x000000010a0a1836 */ /* 0x000fe20000000000 */
[----:B------:R-:W-:Y:S01]  /*08b0*/  @P1 PRMT R19, RZ, 0x7610, R19 ;  /* 0x00007610ff131816 */ /* 0x000fe20000000013 */
[----:B------:R-:W-:Y:S01]  /*08c0*/  @P1 IMAD.MOV.U32 R11, RZ, RZ, R12 ;  /* 0x000000ffff0b1224 */ /* 0x000fe200078e000c */
[----:B------:R-:W-:Y:S01]  /*08d0*/  @P1 PRMT R18, RZ, 0x7610, R18 ;  /* 0x00007610ff121816 */ /* 0x000fe20000000012 */
[----:B------:R3:W-:Y:S01]  /*08e0*/  @P1 STG.E desc[UR4][R4.64], R13 ;  /* 0x0000000d04001986 */ /* 0x0007e2000c101904 */
[----:B------:R-:W-:Y:S05]  /*08f0*/  @P1 BRA `(.L_x_20) ;  /* 0x00000000003c1947 */ /* 0x000fea0003800000 */
[----:B------:R-:W-:Y:S02]  /*0900*/  ISETP.GE.AND P1, PT, R10, 0x1, PT ;  /* 0x000000010a00780c */ /* 0x000fe40003f26270 */
[----:B------:R-:W-:-:S11]  /*0910*/  PRMT R19, RZ, 0x7610, R19 ;  /* 0x00007610ff137816 */ /* 0x000fd60000000013 */
[----:B------:R-:W-:Y:S05]  /*0920*/  @!P1 BRA `(.L_x_21) ;  /* 0x0000000000209947 */ /* 0x000fea0003800000 */
[----:B------:R-:W0:Y:S01]  /*0930*/  S2R R14, SR_LANEID ;  /* 0x00000000000e7919 */ /* 0x000e220000000000 */
[----:B---3--:R-:W1:Y:S01]  /*0940*/  LDC.64 R4, c[0x0][0x390] ;  /* 0x0000e400ff047b82 */ /* 0x008e620000000a00 */
[----:B------:R-:W-:Y:S02]  /*0950*/  VOTEU.ANY UR6, UPT, PT ;  /* 0x0000000000067886 */ /* 0x000fe400038e0100 */
[----:B------:R-:W-:Y:S02]  /*0960*/  UFLO.U32 UR7, UR6 ;  /* 0x00000006000772bd */ /* 0x000fe400080e0000 */
[----:B------:R-:W1:Y:S04]  /*0970*/  POPC R13, UR6 ;  /* 0x00000006000d7d09 */ /* 0x000e680008000000 */
[----:B0-----:R-:W-:-:S13]  /*0980*/  ISETP.EQ.U32.AND P1, PT, R14, UR7, PT ;  /* 0x000000070e007c0c */ /* 0x001fda000bf22070 */
[----:B-1----:R0:W-:Y:S01]  /*0990*/  @P1 REDG.E.ADD.STRONG.GPU desc[UR4][R4.64], R13 ;  /* 0x0000000d0400198e */ /* 0x0021e2000c12e104 */
[----:B------:R-:W-:-:S07]  /*09a0*/  IMAD.MOV.U32 R19, RZ, RZ, 0x1 ;  /* 0x00000001ff137424 */ /* 0x000fce00078e00ff */
.L_x_21:
[----:B------:R-:W-:Y:S05]  /*09b0*/  WARPSYNC.ALL ;  /* 0x0000000000007948 */ /* 0x000fea0003800000 */
[----:B------:R-:W-:Y:S01]  /*09c0*/  BAR.SYNC.DEFER_BLOCKING 0x0 ;  /* 0x0000000000007b1d */ /* 0x000fe20000010000 */
[----:B------:R-:W-:Y:S02]  /*09d0*/  IMAD.MOV.U32 R18, RZ, RZ, 0x1 ;  /* 0x00000001ff127424 */ /* 0x000fe400078e00ff */
[----:B------:R-:W-:-:S07]  /*09e0*/  IMAD.MOV.U32 R16, RZ, RZ, R12 ;  /* 0x000000ffff107224 */ /* 0x000fce00078e000c */
.L_x_20:
[----:B------:R-:W-:Y:S05]  /*09f0*/  BSYNC.RECONVERGENT B0 ;  /* 0x0000000000007941 */ /* 0x000fea0003800200 */
.L_x_19:
[----:B------:R-:W-:Y:S02]  /*0a00*/  LOP3.LUT R18, R18, R19, RZ, 0xfc, !PT ;  /* 0x0000001312127212 */ /* 0x000fe400078efcff */
[----:B------:R-:W-:Y:S02]  /*0a10*/  ISETP.LT.AND P2, PT, R16, R0, PT ;  /* 0x000000001000720c */ /* 0x000fe40003f41270 */
[----:B0-23--:R-:W-:-:S04]  /*0a20*/  PRMT R4, R18, 0x9910, RZ ;  /* 0x0000991012047816 */ /* 0x00dfc800000000ff */
[----:B------:R-:W-:-:S13]  /*0a30*/  ISETP.NE.AND P1, PT, R4, RZ, PT ;  /* 0x000000ff0400720c */ /* 0x000fda0003f25270 */
[----:B------:R-:W-:Y:S05]  /*0a40*/  @!P1 BRA P2, `(.L_x_22) ;  /* 0xfffffff800449947 */ /* 0x000fea000103ffff */
.L_x_18:
[----:B------:R-:W0:Y:S01]  /*0a50*/  LDC.64 R4, c[0x0][0x3a0] ;  /* 0x0000e800ff047b82 */ /* 0x000e220000000a00 */
[----:B------:R-:W-:Y:S07]  /*0a60*/  WARPSYNC.ALL ;  /* 0x0000000000007948 */ /* 0x000fee0003800000 */
[----:B------:R-:W2:Y:S01]  /*0a70*/  LDC.64 R6, c[0x0][0x390] ;  /* 0x0000e400ff067b82 */ /* 0x000ea20000000a00 */
[----:B0-----:R0:W-:Y:S07]  /*0a80*/  STG.E.U8 desc[UR4][R4.64], R19 ;  /* 0x0000001304007986 */ /* 0x0011ee000c101104 */
[----:B------:R-:W-:Y:S06]  /*0a90*/  BAR.SYNC.DEFER_BLOCKING 0x0 ;  /* 0x0000000000007b1d */ /* 0x000fec0000010000 */
[----:B--2---:R-:W2:Y:S02]  /*0aa0*/  LDG.E R6, desc[UR4][R6.64] ;  /* 0x0000000406067981 */ /* 0x004ea4000c1e1900 */
[----:B--2---:R-:W-:-:S13]  /*0ab0*/  ISETP.GE.AND P0, PT, R6, 0x1, PT ;  /* 0x000000010600780c */ /* 0x004fda0003f06270 */
[----:B0-----:R-:W-:Y:S05]  /*0ac0*/  @!P0 EXIT ;  /* 0x000000000000894d */ /* 0x001fea0003800000 */
[----:B------:R-:W0:Y:S01]  /*0ad0*/  LDC R5, c[0x0][0x398] ;  /* 0x0000e600ff057b82 */ /* 0x000e220000000800 */
[----:B------:R-:W-:Y:S02]  /*0ae0*/  IMAD.MOV.U32 R7, RZ, RZ, -0x1 ;  /* 0xffffffffff077424 */ /* 0x000fe400078e00ff */
[----:B0-----:R-:W-:-:S05]  /*0af0*/  IMAD.WIDE R2, R5, 0x4, R2 ;  /* 0x0000000405027825 */ /* 0x001fca00078e0202 */
[----:B------:R-:W-:Y:S01]  /*0b00*/  STG.E desc[UR4][R2.64], R7 ;  /* 0x0000000702007986 */ /* 0x000fe2000c101904 */
[----:B------:R-:W-:Y:S05]  /*0b10*/  EXIT ;  /* 0x000000000000794d */ /* 0x000fea0003800000 */
.L_x_23:
        /* <DEDUP_REMOVED lines=14> */
.L_x_60:


//--------------------- .text._Z26kernelReemplazarPosicionesPiiiiiS_ --------------------------
	.section	.text._Z26kernelReemplazarPosicionesPiiiiiS_,"ax",@progbits
	.align	128
        .global         _Z26kernelReemplazarPosicionesPiiiiiS_
        .type           _Z26kernelReemplazarPosicionesPiiiiiS_,@function
        .size           _Z26kernelReemplazarPosicionesPiiiiiS_,(.L_x_61 - _Z26kernelReemplazarPosicionesPiiiiiS_)
        .other          _Z26kernelReemplazarPosicionesPiiiiiS_,@"STO_CUDA_ENTRY STV_DEFAULT"
_Z26kernelReemplazarPosicionesPiiiiiS_:
.text._Z26kernelReemplazarPosicionesPiiiiiS_:
[----:B------:R-:W0:Y:S01]  /*0000*/  LDC R1, c[0x0][0x37c] ;  /* 0x0000df00ff017b82 */ /* 0x000e220000000800 */
[----:B------:R-:W1:Y:S07]  /*0010*/  S2R R0, SR_TID.X ;  /* 0x0000000000007919 */ /* 0x000e6e0000002100 */
[----:B------:R-:W1:Y:S01]  /*0020*/  S2UR UR4, SR_CTAID.X ;  /* 0x00000000000479c3 */ /* 0x000e620000002500 */
[----:B------:R-:W2:Y:S01]  /*0030*/  LDCU.64 UR6, c[0x0][0x358] ;  /* 0x00006b00ff0677ac */ /* 0x000ea20008000a00 */
[----:B0-----:R-:W-:-:S06]  /*0040*/  VIADD R1, R1, 0xffffffd0 ;  /* 0xffffffd001017836 */ /* 0x001fcc0000000000 */
[----:B------:R-:W1:Y:S08]  /*0050*/  LDC R13, c[0x0][0x360] ;  /* 0x0000d800ff0d7b82 */ /* 0x000e700000000800 */
[----:B------:R-:W0:Y:S08]  /*0060*/  LDC.64 R4, c[0x0][0x380] ;  /* 0x0000e000ff047b82 */ /* 0x000e300000000a00 */
[----:B------:R-:W2:Y:S01]  /*0070*/  LDC.64 R2, c[0x0][0x398] ;  /* 0x0000e600ff027b82 */ /* 0x000ea20000000a00 */
[----:B-1----:R-:W-:-:S04]  /*0080*/  IMAD R13, R13, UR4, R0 ;  /* 0x000000040d0d7c24 */ /* 0x002fc8000f8e0200 */
[----:B0-----:R-:W-:Y:S01]  /*0090*/  IMAD.WIDE R8, R13, 0x4, R4 ;  /* 0x000000040d087825 */ /* 0x001fe200078e0204 */
[----:B--2---:R0:W-:Y:S04]  /*00a0*/  STG.E desc[UR6][R2.64], RZ ;  /* 0x000000ff02007986 */ /* 0x0041e8000c101906 */
[----:B------:R-:W2:Y:S02]  /*00b0*/  LDG.E R0, desc[UR6][R8.64] ;  /* 0x0000000608007981 */ /* 0x000ea4000c1e1900 */
[----:B--2---:R-:W-:-:S13]  /*00c0*/  ISETP.NE.AND P0, PT, R0, -0x1, PT ;  /* 0xffffffff0000780c */ /* 0x004fda0003f05270 */
[----:B0-----:R-:W-:Y:S05]  /*00d0*/  @P0 EXIT ;  /* 0x000000000000094d */ /* 0x001fea0003800000 */
[----:B------:R-:W0:Y:S01]  /*00e0*/  LDC R0, c[0x0][0x38c] ;  /* 0x0000e300ff007b82 */ /* 0x000e220000000800 */
[----:B------:R-:W1:Y:S01]  /*00f0*/  LDCU UR4, c[0x0][0x388] ;  /* 0x00007100ff0477ac */ /* 0x000e620008000800 */
[----:B0-----:R-:W-:-:S04]  /*0100*/  IMAD.IADD R7, R13, 0x1, -R0 ;  /* 0x000000010d077824 */ /* 0x001fc800078e0a00 */
[----:B------:R-:W-:-:S05]  /*0110*/  IMAD.WIDE R4, R7, 0x4, R4 ;  /* 0x0000000407047825 */ /* 0x000fca00078e0204 */
[----:B------:R-:W2:Y:S01]  /*0120*/  LDG.E R14, desc[UR6][R4.64] ;  /* 0x00000006040e7981 */ /* 0x000ea2000c1e1900 */
[----:B------:R-:W-:-:S04]  /*0130*/  IABS R11, R0 ;  /* 0x00000000000b7213 */ /* 0x000fc80000000000 */
[----:B------:R-:W0:Y:S08]  /*0140*/  I2F.RP R10, R11 ;  /* 0x0000000b000a7306 */ /* 0x000e300000209400 */
[----:B0-----:R-:W0:Y:S02]  /*0150*/  MUFU.RCP R10, R10 ;  /* 0x0000000a000a7308 */ /* 0x001e240000001000 */
[----:B0-----:R-:W-:-:S06]  /*0160*/  VIADD R6, R10, 0xffffffe ;  /* 0x0ffffffe0a067836 */ /* 0x001fcc0000000000 */
[----:B------:R0:W3:Y:S02]  /*0170*/  F2I.FTZ.U32.TRUNC.NTZ R7, R6 ;  /* 0x0000000600077305 */ /* 0x0000e4000021f000 */
[----:B0-----:R-:W-:Y:S02]  /*0180*/  IMAD.MOV.U32 R6, RZ, RZ, RZ ;  /* 0x000000ffff067224 */ /* 0x001fe400078e00ff */
[----:B---3--:R-:W-:-:S04]  /*0190*/  IMAD.MOV R12, RZ, RZ, -R7 ;  /* 0x000000ffff0c7224 */ /* 0x008fc800078e0a07 */
[----:B------:R-:W-:Y:S01]  /*01a0*/  IMAD R15, R12, R11, RZ ;  /* 0x0000000b0c0f7224 */ /* 0x000fe200078e02ff */
[----:B------:R-:W-:-:S03]  /*01b0*/  IABS R12, R13 ;  /* 0x0000000d000c7213 */ /* 0x000fc60000000000 */
[----:B------:R-:W-:Y:S01]  /*01c0*/  IMAD.HI.U32 R7, R7, R15, R6 ;  /* 0x0000000f07077227 */ /* 0x000fe200078e0006 */
[----:B------:R-:W-:-:S04]  /*01d0*/  LOP3.LUT R6, R13, R0, RZ, 0x3c, !PT ;  /* 0x000000000d067212 */ /* 0x000fc800078e3cff */
[----:B------:R-:W-:Y:S01]  /*01e0*/  ISETP.GE.AND P2, PT, R6, RZ, PT ;  /* 0x000000ff0600720c */ /* 0x000fe20003f46270 */
[----:B------:R-:W-:-:S04]  /*01f0*/  IMAD.HI.U32 R7, R7, R12, RZ ;  /* 0x0000000c07077227 */ /* 0x000fc800078e00ff */
[----:B------:R-:W-:-:S04]  /*0200*/  IMAD.MOV R10, RZ, RZ, -R7 ;  /* 0x000000ffff0a7224 */ /* 0x000fc800078e0a07 */
[----:B------:R-:W-:-:S05]  /*0210*/  IMAD R10, R11, R10, R12 ;  /* 0x0000000a0b0a7224 */ /* 0x000fca00078e020c */
[----:B------:R-:W-:-:S13]  /*0220*/  ISETP.GT.U32.AND P1, PT, R11, R10, PT ;  /* 0x0000000a0b00720c */ /* 0x000fda0003f24070 */
[----:B------:R-:W-:Y:S02]  /*0230*/  @!P1 IMAD.IADD R10, R10, 0x1, -R11 ;  /* 0x000000010a0a9824 */ /* 0x000fe400078e0a0b */
[----:B------:R-:W-:Y:S01]  /*0240*/  @!P1 VIADD R7, R7, 0x1 ;  /* 0x0000000107079836 */ /* 0x000fe20000000000 */
[----:B------:R-:W-:Y:S02]  /*0250*/  ISETP.NE.AND P1, PT, R0, RZ, PT ;  /* 0x000000ff0000720c */ /* 0x000fe40003f25270 */
[----:B------:R-:W-:-:S13]  /*0260*/  ISETP.GE.U32.AND P0, PT, R10, R11, PT ;  /* 0x0000000b0a00720c */ /* 0x000fda0003f06070 */
[----:B------:R-:W-:-:S04]  /*0270*/  @P0 VIADD R7, R7, 0x1 ;  /* 0x0000000107070836 */ /* 0x000fc80000000000 */
[----:B------:R-:W-:Y:S01]  /*0280*/  @!P2 IMAD.MOV R7, RZ, RZ, -R7 ;  /* 0x000000ffff07a224 */ /* 0x000fe200078e0a07 */
[----:B------:R-:W-:-:S04]  /*0290*/  @!P1 LOP3.LUT R7, RZ, R0, RZ, 0x33, !PT ;  /* 0x00000000ff079212 */ /* 0x000fc800078e33ff */
[----:B-1----:R-:W-:-:S04]  /*02a0*/  ISETP.GT.AND P0, PT, R7, UR4, PT ;  /* 0x0000000407007c0c */ /* 0x002fc8000bf04270 */
[----:B------:R-:W-:-:S04]  /*02b0*/  ISETP.LT.OR P0, PT, R7, 0x1, P0 ;  /* 0x000000010700780c */ /* 0x000fc80000701670 */
[C---:B--2---:R-:W-:Y:S02]  /*02c0*/  ISETP.EQ.OR P0, PT, R14.reuse, -0x1, P0 ;  /* 0xffffffff0e00780c */ /* 0x044fe40000702670 */
[----:B------:R-:W-:-:S11]  /*02d0*/  ISETP.NE.AND P1, PT, R14, -0x1, PT ;  /* 0xffffffff0e00780c */ /* 0x000fd60003f25270 */
[----:B------:R-:W-:Y:S05]  /*02e0*/  @P0 BRA `(.L_x_24) ;  /* 0x0000000000380947 */ /* 0x000fea0003800000 */
[----:B------:R-:W-:Y:S05]  /*02f0*/  WARPSYNC.ALL ;  /* 0x0000000000007948 */ /* 0x000fea0003800000 */
[----:B------:R-:W-:Y:S06]  /*0300*/  BAR.SYNC.DEFER_BLOCKING 0x0 ;  /* 0x0000000000007b1d */ /* 0x000fec0000010000 */
[----:B------:R-:W2:Y:S01]  /*0310*/  LDG.E R7, desc[UR6][R4.64] ;  /* 0x0000000604077981 */ /* 0x000ea2000c1e1900 */
[----:B------:R-:W-:Y:S01]  /*0320*/  VOTEU.ANY UR4, UPT, PT ;  /* 0x0000000000047886 */ /* 0x000fe200038e0100 */
[----:B------:R-:W-:Y:S01]  /*0330*/  IMAD.MOV.U32 R13, RZ, RZ, -0x1 ;  /* 0xffffffffff0d7424 */ /* 0x000fe200078e00ff */
[----:B------:R-:W-:Y:S01]  /*0340*/  UFLO.U32 UR5, UR4 ;  /* 0x00000004000572bd */ /* 0x000fe200080e0000 */
[----:B------:R-:W0:Y:S01]  /*0350*/  S2R R0, SR_LANEID ;  /* 0x0000000000007919 */ /* 0x000e220000000000 */
[----:B------:R-:W1:Y:S04]  /*0360*/  POPC R11, UR4 ;  /* 0x00000004000b7d09 */ /* 0x000e680008000000 */
[----:B0-----:R-:W-:Y:S01]  /*0370*/  ISETP.EQ.U32.AND P0, PT, R0, UR5, PT ;  /* 0x0000000500007c0c */ /* 0x001fe2000bf02070 */
[----:B--2---:R-:W-:Y:S04]  /*0380*/  STG.E desc[UR6][R8.64], R7 ;  /* 0x0000000708007986 */ /* 0x004fe8000c101906 */
[----:B------:R-:W-:Y:S08]  /*0390*/  STG.E desc[UR6][R4.64], R13 ;  /* 0x0000000d04007986 */ /* 0x000ff0000c101906 */
[----:B-1----:R-:W-:Y:S01]  /*03a0*/  @P0 REDG.E.ADD.STRONG.GPU desc[UR6][R2.64], R11 ;  /* 0x0000000b0200098e */ /* 0x002fe2000c12e106 */
[----:B------:R-:W-:Y:S06]  /*03b0*/  BAR.SYNC.DEFER_BLOCKING 0x0 ;  /* 0x0000000000007b1d */ /* 0x000fec0000010000 */
[----:B------:R-:W-:Y:S05]  /*03c0*/  EXIT ;  /* 0x000000000000794d */ /* 0x000fea0003800000 */
.L_x_24:
[----:B------:R-:W-:Y:S05]  /*03d0*/  @!P1 EXIT ;  /* 0x000000000000994d */ /* 0x000fea0003800000 */
[----:B------:R-:W0:Y:S01]  /*03e0*/  LDC R2, c[0x0][0x390] ;  /* 0x0000e400ff027b82 */ /* 0x000e220000000800 */
[----:B------:R-:W-:Y:S01]  /*03f0*/  IMAD.MOV.U32 R11, RZ, RZ, -0x266e14b1 ;  /* 0xd991eb4fff0b7424 */ /* 0x000fe200078e00ff */
[----:B------:R-:W-:Y:S01]  /*0400*/  BSSY.RECONVERGENT B0, `(.L_x_25) ;  /* 0x000025a000007945 */ /* 0x000fe20003800200 */
        /* <DEDUP_REMOVED lines=16> */
[----:B------:R-:W-:-:S07]  /*0510*/  IMAD.MOV.U32 R12, RZ, RZ, RZ ;  /* 0x000000ffff0c7224 */ /* 0x000fce00078e00ff */
.L_x_35:
[----:B0-----:R-:W-:Y:S01]  /*0520*/  LOP3.LUT R2, R13, 0x3, RZ, 0xc0, !PT ;  /* 0x000000030d027812 */ /* 0x001fe200078ec0ff */
[----:B------:R-:W-:Y:S03]  /*0530*/  BSSY.RECONVERGENT B1, `(.L_x_27) ;  /* 0x0000240000017945 */ /* 0x000fe60003800200 */
[----:B------:R-:W-:-:S04]  /*0540*/  ISETP.NE.U32.AND P0, PT, R2, RZ, PT ;  /* 0x000000ff0200720c */ /* 0x000fc80003f05070 */
[----:B------:R-:W-:-:S13]  /*0550*/  ISETP.NE.AND.EX P0, PT, RZ, RZ, PT, P0 ;  /* 0x000000ffff00720c */ /* 0x000fda0003f05300 */
[----:B------:R-:W-:Y:S05]  /*0560*/  @!P0 BRA `(.L_x_28) ;  /* 0x0000002000f08947 */ /* 0x000fea0003800000 */
[----:B------:R-:W0:Y:S01]  /*0570*/  LDC.64 R10, c[0x4][RZ] ;  /* 0x01000000ff0a7b82 */ /* 0x000e220000000a00 */
[----:B------:R-:W-:Y:S02]  /*0580*/  CS2R R2, SRZ ;  /* 0x0000000000027805 */ /* 0x000fe4000001ff00 */
[----:B------:R-:W-:Y:S02]  /*0590*/  CS2R R4, SRZ ;  /* 0x0000000000047805 */ /* 0x000fe4000001ff00 */
[----:B------:R-:W-:Y:S01]  /*05a0*/  CS2R R6, SRZ ;  /* 0x0000000000067805 */ /* 0x000fe2000001ff00 */
[----:B0-----:R-:W-:-:S07]  /*05b0*/  IMAD.WIDE.U32 R10, R12, 0xc80, R10 ;  /* 0x00000c800c0a7825 */ /* 0x001fce00078e000a */
.L_x_30:
[----:B------:R-:W-:-:S06]  /*05c0*/  IMAD R16, R2, 0x4, R1 ;  /* 0x0000000402107824 */ /* 0x000fcc00078e0201 */
[----:B------:R-:W5:Y:S01]  /*05d0*/  LDL R16, [R16+0x4] ;  /* 0x0000040010107983 */ /* 0x000f620000100800 */
[----:B------:R-:W-:-:S05]  /*05e0*/  UMOV UR4, URZ ;  /* 0x000000ff00047c82 */ /* 0x000fca0008000000 */
.L_x_29:
[----:B-----5:R-:W-:Y:S01]  /*05f0*/  SHF.R.U32.HI R21, RZ, UR4, R16 ;  /* 0x00000004ff157c19 */ /* 0x020fe20008011610 */
[----:B------:R-:W-:-:S03]  /*0600*/  IMAD.SHL.U32 R14, R2, 0x20, RZ ;  /* 0x00000020020e7824 */ /* 0x000fc600078e00ff */
[----:B------:R-:W-:Y:S01]  /*0610*/  LOP3.LUT R15, R21, 0x1, RZ, 0xc0, !PT ;  /* 0x00000001150f7812 */ /* 0x000fe200078ec0ff */
[----:B------:R-:W-:-:S03]  /*0620*/  VIADD R14, R14, UR4 ;  /* 0x000000040e0e7c36 */ /* 0x000fc60008000000 */
        /* <DEDUP_REMOVED lines=104> */
[----:B------:R-:W-:Y:S02]  /*0cb0*/  @P0 LOP3.LUT R5, R5, R22, RZ, 0x3c, !PT ;  /* 0x0000001605050212 */ /* 0x000fe400078e3cff */
[----:B------:R-:W-:Y:S01]  /*0cc0*/  LOP3.LUT P0, RZ, R21, 0x8000, RZ, 0xc0, !PT ;  /* 0x0000800015ff7812 */ /* 0x000fe2000780c0ff */
[----:B------:R-:W4:Y:S01]  /*0cd0*/  @P2 LDG.E R22, desc[UR6][R14.64+0xd0] ;  /* 0x0000d0060e162981 */ /* 0x000f22000c1e1900 */
[----:B------:R-:W-:-:S03]  /*0ce0*/  @P1 LOP3.LUT R3, R3, R24, RZ, 0x3c, !PT ;  /* 0x0000001803031212 */ /* 0x000fc600078e3cff */
[----:B------:R-:W4:Y:S01]  /*0cf0*/  @P3 LDG.E R21, desc[UR6][R14.64+0xe0] ;  /* 0x0000e0060e153981 */ /* 0x000f22000c1e1900 */
[----:B------:R-:W-:-:S03]  /*0d00*/  @P1 LOP3.LUT R7, R7, R26, RZ, 0x3c, !PT ;  /* 0x0000001a07071212 */ /* 0x000fc600078e3cff */
[----:B------:R-:W4:Y:S01]  /*0d10*/  @P2 LDG.E R24, desc[UR6][R14.64+0xd8] ;  /* 0x0000d8060e182981 */ /* 0x000f22000c1e1900 */
[----:B------:R-:W-:-:S03]  /*0d20*/  @P1 LOP3.LUT R6, R6, R23, RZ, 0x3c, !PT ;  /* 0x0000001706061212 */ /* 0x000fc600078e3cff */
[----:B------:R-:W4:Y:S01]  /*0d30*/  @P3 LDG.E R26, desc[UR6][R14.64+0xdc] ;  /* 0x0000dc060e1a3981 */ /* 0x000f22000c1e1900 */
[----:B------:R-:W-:-:S03]  /*0d40*/  @P1 LOP3.LUT R5, R5, R28, RZ, 0x3c, !PT ;  /* 0x0000001c05051212 */ /* 0x000fc600078e3cff */
[----:B------:R-:W4:Y:S04]  /*0d50*/  @P3 LDG.E R28, desc[UR6][R14.64+0xe4] ;  /* 0x0000e4060e1c3981 */ /* 0x000f28000c1e1900 */
[----:B------:R-:W4:Y:S01]  /*0d60*/  @P3 LDG.E R23, desc[UR6][R14.64+0xe8] ;  /* 0x0000e8060e173981 */ /* 0x000f22000c1e1900 */
[----:B--2---:R-:W-:-:S03]  /*0d70*/  @P2 LOP3.LUT R3, R3, R18, RZ, 0x3c, !PT ;  /* 0x0000001203032212 */ /* 0x004fc600078e3cff */
[----:B------:R-:W2:Y:S01]  /*0d80*/  @P4 LDG.E R18, desc[UR6][R14.64+0xf0] ;  /* 0x0000f0060e124981 */ /* 0x000ea2000c1e1900 */
[----:B---3--:R-:W-:Y:S02]  /*0d90*/  @P2 LOP3.LUT R6, R6, R17, RZ, 0x3c, !PT ;  /* 0x0000001106062212 */ /* 0x008fe400078e3cff */
[----:B------:R-:W-:Y:S01]  /*0da0*/  @P1 LOP3.LUT R4, R4, R25, RZ, 0x3c, !PT ;  /* 0x0000001904041212 */ /* 0x000fe200078e3cff */
[----:B------:R-:W3:Y:S03]  /*0db0*/  @P5 LDG.E R17, desc[UR6][R14.64+0x110] ;  /* 0x000110060e115981 */ /* 0x000ee6000c1e1900 */
[----:B----4-:R-:W-:Y:S02]  /*0dc0*/  @P2 LOP3.LUT R4, R4, R19, RZ, 0x3c, !PT ;  /* 0x0000001304042212 */ /* 0x010fe400078e3cff */
[----:B------:R-:W4:Y:S01]  /*0dd0*/  @P4 LDG.E R19, desc[UR6][R14.64+0xf4] ;  /* 0x0000f4060e134981 */ /* 0x000f22000c1e1900 */
        /* <DEDUP_REMOVED lines=12> */
[----:B--2---:R-:W-:-:S03]  /*0ea0*/  @P4 LOP3.LUT R3, R3, R18, RZ, 0x3c, !PT ;  /* 0x0000001203034212 */ /* 0x004fc600078e3cff */
[----:B------:R-:W2:Y:S01]  /*0eb0*/  @P5 LDG.E R18, desc[UR6][R14.64+0x114] ;  /* 0x000114060e125981 */ /* 0x000ea2000c1e1900 */
[----:B------:R-:W-:-:S03]  /*0ec0*/  @P3 LOP3.LUT R5, R5, R20, RZ, 0x3c, !PT ;  /* 0x0000001405053212 */ /* 0x000fc600078e3cff */
[----:B------:R-:W2:Y:S01]  /*0ed0*/  @P6 LDG.E R20, desc[UR6][R14.64+0x118] ;  /* 0x000118060e146981 */ /* 0x000ea2000c1e1900 */
[----:B----4-:R-:W-:-:S03]  /*0ee0*/  @P4 LOP3.LUT R6, R6, R19, RZ, 0x3c, !PT ;  /* 0x0000001306064212 */ /* 0x010fc600078e3cff */
[----:B------:R-:W4:Y:S01]  /*0ef0*/  @P6 LDG.E R19, desc[UR6][R14.64+0x11c] ;  /* 0x00011c060e136981 */ /* 0x000f22000c1e1900 */
[----:B---3--:R-:W-:-:S03]  /*0f00*/  @P4 LOP3.LUT R7, R7, R22, RZ, 0x3c, !PT ;  /* 0x0000001607074212 */ /* 0x008fc600078e3cff */
[----:B------:R-:W3:Y:S01]  /*0f10*/  @P6 LDG.E R22, desc[UR6][R14.64+0x120] ;  /* 0x000120060e166981 */ /* 0x000ee2000c1e1900 */
[----:B------:R-:W-:-:S03]  /*0f20*/  @P4 LOP3.LUT R4, R4, R21, RZ, 0x3c, !PT ;  /* 0x0000001504044212 */ /* 0x000fc600078e3cff */
[----:B------:R-:W3:Y:S01]  /*0f30*/  @P0 LDG.E R21, desc[UR6][R14.64+0x130] ;  /* 0x000130060e150981 */ /* 0x000ee2000c1e1900 */
[----:B------:R-:W-:Y:S02]  /*0f40*/  @P4 LOP3.LUT R5, R5, R24, RZ, 0x3c, !PT ;  /* 0x0000001805054212 */ /* 0x000fe400078e3cff */
[----:B------:R-:W-:Y:S01]  /*0f50*/  @P5 LOP3.LUT R4, R4, R17, RZ, 0x3c, !PT ;  /* 0x0000001104045212 */ /* 0x000fe200078e3cff */
[----:B------:R-:W3:Y:S01]  /*0f60*/  @P6 LDG.E R24, desc[UR6][R14.64+0x128] ;  /* 0x000128060e186981 */ /* 0x000ee2000c1e1900 */
[----:B------:R-:W-:-:S03]  /*0f70*/  @P5 LOP3.LUT R3, R3, R26, RZ, 0x3c, !PT ;  /* 0x0000001a03035212 */ /* 0x000fc600078e3cff */
[----:B------:R-:W3:Y:S01]  /*0f80*/  @P6 LDG.E R17, desc[UR6][R14.64+0x124] ;  /* 0x000124060e116981 */ /* 0x000ee2000c1e1900 */
[----:B------:R-:W-:-:S03]  /*0f90*/  @P5 LOP3.LUT R7, R7, R28, RZ, 0x3c, !PT ;  /* 0x0000001c07075212 */ /* 0x000fc600078e3cff */
[----:B------:R-:W3:Y:S01]  /*0fa0*/  @P0 LDG.E R26, desc[UR6][R14.64+0x12c] ;  /* 0x00012c060e1a0981 */ /* 0x000ee2000c1e1900 */
[----:B------:R-:W-:-:S03]  /*0fb0*/  @P5 LOP3.LUT R6, R6, R23, RZ, 0x3c, !PT ;  /* 0x0000001706065212 */ /* 0x000fc600078e3cff */
[----:B------:R-:W3:Y:S04]  /*0fc0*/  @P0 LDG.E R28, desc[UR6][R14.64+0x13c] ;  /* 0x00013c060e1c0981 */ /* 0x000ee8000c1e1900 */
[----:B------:R-:W3:Y:S01]  /*0fd0*/  @P0 LDG.E R23, desc[UR6][R14.64+0x138] ;  /* 0x000138060e170981 */ /* 0x000ee2000c1e1900 */
[----:B--2---:R-:W-:-:S03]  /*0fe0*/  @P5 LOP3.LUT R5, R5, R18, RZ, 0x3c, !PT ;  /* 0x0000001205055212 */ /* 0x004fc600078e3cff */
[----:B------:R-:W2:Y:S01]  /*0ff0*/  @P0 LDG.E R18, desc[UR6][R14.64+0x134] ;  /* 0x000134060e120981 */ /* 0x000ea2000c1e1900 */
[----:B------:R-:W-:-:S04]  /*1000*/  UIADD3 UR4, UPT, UPT, UR4, 0x10, URZ ;  /* 0x0000001004047890 */ /* 0x000fc8000fffe0ff */
[----:B------:R-:W-:Y:S01]  /*1010*/  UISETP.NE.AND UP0, UPT, UR4, 0x20, UPT ;  /* 0x000000200400788c */ /* 0x000fe2000bf05270 */
[----:B------:R-:W-:Y:S02]  /*1020*/  @P6 LOP3.LUT R3, R3, R20, RZ, 0x3c, !PT ;  /* 0x0000001403036212 */ /* 0x000fe400078e3cff */
[----:B----4-:R-:W-:Y:S02]  /*1030*/  @P6 LOP3.LUT R6, R6, R19, RZ, 0x3c, !PT ;  /* 0x0000001306066212 */ /* 0x010fe400078e3cff */
[----:B---3--:R-:W-:Y:S02]  /*1040*/  @P6 LOP3.LUT R7, R7, R22, RZ, 0x3c, !PT ;  /* 0x0000001607076212 */ /* 0x008fe400078e3cff */
[----:B------:R-:W-:Y:S02]  /*1050*/  @P0 LOP3.LUT R6, R6, R21, RZ, 0x3c, !PT ;  /* 0x0000001506060212 */ /* 0x000fe400078e3cff */
[----:B------:R-:W-:Y:S02]  /*1060*/  @P6 LOP3.LUT R5, R5, R24, RZ, 0x3c, !PT ;  /* 0x0000001805056212 */ /* 0x000fe400078e3cff */
[----:B------:R-:W-:-:S02]  /*1070*/  @P6 LOP3.LUT R4, R4, R17, RZ, 0x3c, !PT ;  /* 0x0000001104046212 */ /* 0x000fc400078e3cff */
[----:B------:R-:W-:Y:S02]  /*1080*/  @P0 LOP3.LUT R3, R3, R26, RZ, 0x3c, !PT ;  /* 0x0000001a03030212 */ /* 0x000fe400078e3cff */
[----:B------:R-:W-:Y:S02]  /*1090*/  @P0 LOP3.LUT R5, R5, R28, RZ, 0x3c, !PT ;  /* 0x0000001c05050212 */ /* 0x000fe400078e3cff */
[----:B------:R-:W-:Y:S02]  /*10a0*/  @P0 LOP3.LUT R4, R4, R23, RZ, 0x3c, !PT ;  /* 0x0000001704040212 */ /* 0x000fe400078e3cff */
[----:B--2---:R-:W-:Y:S01]  /*10b0*/  @P0 LOP3.LUT R7, R7, R18, RZ, 0x3c, !PT ;  /* 0x0000001207070212 */ /* 0x004fe200078e3cff */
[----:B------:R-:W-:Y:S06]  /*10c0*/  BRA.U UP0, `(.L_x_29) ;  /* 0xfffffff500487547 */ /* 0x000fec000b83ffff */
        /* <DEDUP_REMOVED lines=10> */
[----:B------:R-:W-:Y:S01]  /*1170*/  UMOV UR4, URZ ;  /* 0x000000ff00047c82 */ /* 0x000fe20008000000 */
[----:B------:R-:W-:Y:S01]  /*1180*/  CS2R R2, SRZ ;  /* 0x0000000000027805 */ /* 0x000fe2000001ff00 */
[----:B------:R-:W-:Y:S01]  /*1190*/  IMAD.MOV.U32 R4, RZ, RZ, RZ ;  /* 0x000000ffff047224 */ /* 0x000fe200078e00ff */
[----:B------:R-:W-:Y:S01]  /*11a0*/  CS2R R6, SRZ ;  /* 0x0000000000067805 */ /* 0x000fe2000001ff00 */
[----:B------:R-:W-:-:S07]  /*11b0*/  IMAD.U32 R5, RZ, RZ, UR4 ;  /* 0x00000004ff057e24 */ /* 0x000fce000f8e00ff */
.L_x_32:
[----:B------:R-:W-:-:S06]  /*11c0*/  IMAD R16, R2, 0x4, R1 ;  /* 0x0000000402107824 */ /* 0x000fcc00078e0201 */
[----:B------:R-:W5:Y:S01]  /*11d0*/  LDL R16, [R16+0x4] ;  /* 0x0000040010107983 */ /* 0x000f620000100800 */
[----:B------:R-:W-:-:S05]  /*11e0*/  UMOV UR4, URZ ;  /* 0x000000ff00047c82 */ /* 0x000fca0008000000 */
.L_x_31:
        /* <DEDUP_REMOVED lines=184> */
[----:B------:R-:W-:Y:S01]  /*1d70*/  UMOV UR4, URZ ;  /* 0x000000ff00047c82 */ /* 0x000fe20008000000 */
[----:B------:R-:W-:Y:S01]  /*1d80*/  CS2R R2, SRZ ;  /* 0x0000000000027805 */ /* 0x000fe2000001ff00 */
[----:B------:R-:W-:Y:S01]  /*1d90*/  IMAD.MOV.U32 R4, RZ, RZ, RZ ;  /* 0x000000ffff047224 */ /* 0x000fe200078e00ff */
[----:B------:R-:W-:Y:S01]  /*1da0*/  CS2R R6, SRZ ;  /* 0x0000000000067805 */ /* 0x000fe2000001ff00 */
[----:B------:R-:W-:-:S07]  /*1db0*/  IMAD.U32 R5, RZ, RZ, UR4 ;  /* 0x00000004ff057e24 */ /* 0x000fce000f8e00ff */
.L_x_34:
[----:B------:R-:W-:-:S06]  /*1dc0*/  IMAD R16, R2, 0x4, R1 ;  /* 0x0000000402107824 */ /* 0x000fcc00078e0201 */
[----:B------:R-:W5:Y:S01]  /*1dd0*/  LDL R16, [R16+0x4] ;  /* 0x0000040010107983 */ /* 0x000f620000100800 */
[----:B------:R-:W-:-:S05]  /*1de0*/  UMOV UR4, URZ ;  /* 0x000000ff00047c82 */ /* 0x000fca0008000000 */
.L_x_33:
        /* <DEDUP_REMOVED lines=177> */
[----:B------:R0:W-:Y:S04]  /*2900*/  STL.64 [R1+0x8], R6 ;  /* 0x0000080601007387 */ /* 0x0001e80000100a00 */
[----:B------:R0:W-:Y:S04]  /*2910*/  STL [R1+0x4], R3 ;  /* 0x0000040301007387 */ /* 0x0001e80000100800 */
[----:B------:R0:W-:Y:S02]  /*2920*/  STL.64 [R1+0x10], R4 ;  /* 0x0000100401007387 */ /* 0x0001e40000100a00 */
.L_x_28:
[----:B------:R-:W-:Y:S05]  /*2930*/  BSYNC.RECONVERGENT B1 ;  /* 0x0000000000017941 */ /* 0x000fea0003800200 */
.L_x_27:
[C---:B------:R-:W-:Y:S01]  /*2940*/  ISETP.GT.U32.AND P0, PT, R13.reuse, 0x3, PT ;  /* 0x000000030d00780c */ /* 0x040fe20003f04070 */
[----:B------:R-:W-:Y:S01]  /*2950*/  VIADD R12, R12, 0x1 ;  /* 0x000000010c0c7836 */ /* 0x000fe20000000000 */
[--C-:B------:R-:W-:Y:S02]  /*2960*/  SHF.R.U64 R13, R13, 0x2, R0.reuse ;  /* 0x000000020d0d7819 */ /* 0x100fe40000001200 */
[----:B------:R-:W-:Y:S02]  /*2970*/  ISETP.GT.U32.AND.EX P0, PT, R0, RZ, PT, P0 ;  /* 0x000000ff0000720c */ /* 0x000fe40003f04100 */
[----:B------:R-:W-:-:S11]  /*2980*/  SHF.R.U32.HI R0, RZ, 0x2, R0 ;  /* 0x00000002ff007819 */ /* 0x000fd60000011600 */
[----:B------:R-:W-:Y:S05]  /*2990*/  @P0 BRA `(.L_x_35) ;  /* 0xffffffd800e00947 */ /* 0x000fea000383ffff */
.L_x_26:
[----:B------:R-:W-:Y:S05]  /*29a0*/  BSYNC.RECONVERGENT B0 ;  /* 0x0000000000007941 */ /* 0x000fea0003800200 */
.L_x_25:
[----:B------:R-:W1:Y:S01]  /*29b0*/  LDCU UR8, c[0x0][0x394] ;  /* 0x00007280ff0877ac */ /* 0x000e620008000800 */
[----:B0-----:R-:W0:Y:S01]  /*29c0*/  LDC R4, c[0x0][0x390] ;  /* 0x0000e400ff047b82 */ /* 0x001e220000000800 */
[----:B------:R-:W-:Y:S01]  /*29d0*/  SHF.R.U32.HI R0, RZ, 0x2, R3 ;  /* 0x00000002ff007819 */ /* 0x000fe20000011603 */
[----:B------:R-:W-:Y:S01]  /*29e0*/  IMAD.MOV.U32 R10, RZ, RZ, -0x266e14b1 ;  /* 0xd991eb4fff0a7424 */ /* 0x000fe200078e00ff */
[----:B------:R-:W-:Y:S02]  /*29f0*/  VOTEU.ANY UR4, UPT, PT ;  /* 0x0000000000047886 */ /* 0x000fe400038e0100 */
[----:B------:R-:W-:Y:S01]  /*2a00*/  LOP3.LUT R0, R0, R3, RZ, 0x3c, !PT ;  /* 0x0000000300007212 */ /* 0x000fe200078e3cff */
[----:B------:R-:W-:Y:S01]  /*2a10*/  IMAD.SHL.U32 R3, R5, 0x10, RZ ;  /* 0x0000001005037824 */ /* 0x000fe200078e00ff */
[----:B------:R-:W-:Y:S01]  /*2a20*/  UFLO.U32 UR5, UR4 ;  /* 0x00000004000572bd */ /* 0x000fe200080e0000 */
[----:B-1----:R-:W1:Y:S01]  /*2a30*/  I2F.U32.RP R2, UR8 ;  /* 0x0000000800027d06 */ /* 0x002e620008209000 */
[----:B------:R-:W-:-:S02]  /*2a40*/  ISETP.NE.U32.AND P1, PT, RZ, UR8, PT ;  /* 0x00000008ff007c0c */ /* 0x000fc4000bf25070 */
[C---:B0-----:R-:W-:Y:S02]  /*2a50*/  ISETP.GT.AND P0, PT, R4.reuse, -0x1, PT ;  /* 0xffffffff0400780c */ /* 0x041fe40003f04270 */
[----:B------:R-:W-:Y:S02]  /*2a60*/  LOP3.LUT R4, R4, 0xaad26b49, RZ, 0x3c, !PT ;  /* 0xaad26b4904047812 */ /* 0x000fe400078e3cff */
[----:B------:R-:W-:-:S03]  /*2a70*/  SEL R11, R10, 0x8bf16996, P0 ;  /* 0x8bf169960a0b7807 */ /* 0x000fc60000000000 */
[----:B------:R-:W-:Y:S01]  /*2a80*/  IMAD R4, R4, 0x4182bed5, RZ ;  /* 0x4182bed504047824 */ /* 0x000fe200078e02ff */
[----:B-1----:R-:W0:Y:S04]  /*2a90*/  MUFU.RCP R2, R2 ;  /* 0x0000000200027308 */ /* 0x002e280000001000 */
[----:B------:R-:W-:Y:S02]  /*2aa0*/  IADD3 R11, PT, PT, R11, 0x64f0c9, R4 ;  /* 0x0064f0c90b0b7810 */ /* 0x000fe40007ffe004 */
[----:B------:R-:W1:Y:S01]  /*2ab0*/  S2R R4, SR_LANEID ;  /* 0x0000000000047919 */ /* 0x000e620000000000 */
[----:B0-----:R-:W-:Y:S02]  /*2ac0*/  VIADD R6, R2, 0xffffffe ;  /* 0x0ffffffe02067836 */ /* 0x001fe40000000000 */
[----:B------:R-:W-:-:S02]  /*2ad0*/  IMAD.SHL.U32 R2, R0, 0x2, RZ ;  /* 0x0000000200027824 */ /* 0x000fc400078e00ff */
[----:B------:R-:W0:Y:S03]  /*2ae0*/  F2I.FTZ.U32.TRUNC.NTZ R7, R6 ;  /* 0x0000000600077305 */ /* 0x000e26000021f000 */
[----:B------:R-:W-:-:S04]  /*2af0*/  LOP3.LUT R2, R0, R2, R3, 0x96, !PT ;  /* 0x0000000200027212 */ /* 0x000fc800078e9603 */
[----:B------:R-:W-:Y:S02]  /*2b00*/  LOP3.LUT R2, R2, R5, RZ, 0x3c, !PT ;  /* 0x0000000502027212 */ /* 0x000fe400078e3cff */
[----:B------:R-:W2:Y:S02]  /*2b10*/  POPC R5, UR4 ;  /* 0x0000000400057d09 */ /* 0x000ea40008000000 */
[----:B------:R-:W-:Y:S01]  /*2b20*/  IADD3 R2, PT, PT, R11, 0x587c5, R2 ;  /* 0x000587c50b027810 */ /* 0x000fe20007ffe002 */
[----:B0-----:R-:W-:-:S04]  /*2b30*/  IMAD.MOV R6, RZ, RZ, -R7 ;  /* 0x000000ffff067224 */ /* 0x001fc800078e0a07 */
[----:B------:R-:W-:Y:S02]  /*2b40*/  IMAD R3, R6, UR8, RZ ;  /* 0x0000000806037c24 */ /* 0x000fe4000f8e02ff */
[----:B------:R-:W-:-:S04]  /*2b50*/  IMAD.MOV.U32 R6, RZ, RZ, RZ ;  /* 0x000000ffff067224 */ /* 0x000fc800078e00ff */
[----:B------:R-:W-:-:S06]  /*2b60*/  IMAD.HI.U32 R7, R7, R3, R6 ;  /* 0x0000000307077227 */ /* 0x000fcc00078e0006 */
[----:B------:R-:W-:-:S04]  /*2b70*/  IMAD.HI.U32 R7, R7, R2, RZ ;  /* 0x0000000207077227 */ /* 0x000fc800078e00ff */
[----:B------:R-:W-:-:S04]  /*2b80*/  IMAD.MOV R7, RZ, RZ, -R7 ;  /* 0x000000ffff077224 */ /* 0x000fc800078e0a07 */
[----:B------:R-:W-:Y:S02]  /*2b90*/  IMAD R0, R7, UR8, R2 ;  /* 0x0000000807007c24 */ /* 0x000fe4000f8e0202 */
[----:B------:R-:W2:Y:S03]  /*2ba0*/  LDC.64 R2, c[0x0][0x398] ;  /* 0x0000e600ff027b82 */ /* 0x000ea60000000a00 */
[----:B------:R-:W-:-:S13]  /*2bb0*/  ISETP.GE.U32.AND P0, PT, R0, UR8, PT ;  /* 0x0000000800007c0c */ /* 0x000fda000bf06070 */
[----:B------:R-:W-:-:S05]  /*2bc0*/  @P0 VIADD R0, R0, -UR8 ;  /* 0x8000000800000c36 */ /* 0x000fca0008000000 */
[----:B------:R-:W-:-:S13]  /*2bd0*/  ISETP.GE.U32.AND P0, PT, R0, UR8, PT ;  /* 0x0000000800007c0c */ /* 0x000fda000bf06070 */
[----:B------:R-:W-:Y:S01]  /*2be0*/  @P0 VIADD R0, R0, -UR8 ;  /* 0x8000000800000c36 */ /* 0x000fe20008000000 */
[----:B------:R-:W-:Y:S02]  /*2bf0*/  @!P1 LOP3.LUT R0, RZ, UR8, RZ, 0x33, !PT ;  /* 0x00000008ff009c12 */ /* 0x000fe4000f8e33ff */
[----:B-1----:R-:W-:-:S03]  /*2c00*/  ISETP.EQ.U32.AND P0, PT, R4, UR5, PT ;  /* 0x0000000504007c0c */ /* 0x002fc6000bf02070 */
[----:B------:R-:W-:-:S05]  /*2c10*/  VIADD R0, R0, 0x1 ;  /* 0x0000000100007836 */ /* 0x000fca0000000000 */
[----:B------:R-:W-:-:S05]  /*2c20*/  IABS R7, R0 ;  /* 0x0000000000077213 */ /* 0x000fca0000000000 */
[----:B------:R-:W-:Y:S04]  /*2c30*/  STG.E desc[UR6][R8.64], R7 ;  /* 0x0000000708007986 */ /* 0x000fe8000c101906 */
[----:B--2---:R-:W-:Y:S01]  /*2c40*/  @P0 REDG.E.ADD.STRONG.GPU desc[UR6][R2.64], R5 ;  /* 0x000000050200098e */ /* 0x004fe2000c12e106 */
[----:B------:R-:W-:Y:S05]  /*2c50*/  WARPSYNC.ALL ;  /* 0x0000000000007948 */ /* 0x000fea0003800000 */
[----:B------:R-:W-:Y:S06]  /*2c60*/  BAR.SYNC.DEFER_BLOCKING 0x0 ;  /* 0x0000000000007b1d */ /* 0x000fec0000010000 */
[----:B------:R-:W-:Y:S05]  /*2c70*/  EXIT ;  /* 0x000000000000794d */ /* 0x000fea0003800000 */
.L_x_36:
        /* <DEDUP_REMOVED lines=16> */
.L_x_61:


//--------------------- .text._Z20kernelGenerarTableroPiii --------------------------
	.section	.text._Z20kernelGenerarTableroPiii,"ax",@progbits
	.align	128
        .global         _Z20kernelGenerarTableroPiii
        .type           _Z20kernelGenerarTableroPiii,@function
        .size           _Z20kernelGenerarTableroPiii,(.L_x_62 - _Z20kernelGenerarTableroPiii)
        .other          _Z20kernelGenerarTableroPiii,@"STO_CUDA_ENTRY STV_DEFAULT"
_Z20kernelGenerarTableroPiii:
.text._Z20kernelGenerarTableroPiii:
[----:B------:R-:W0:Y:S08]  /*0000*/  LDC R1, c[0x0][0x37c] ;  /* 0x0000df00ff017b82 */ /* 0x000e300000000800 */
[----:B------:R-:W1:Y:S01]  /*0010*/  LDC R0, c[0x0][0x388] ;  /* 0x0000e200ff007b82 */ /* 0x000e620000000800 */
[----:B------:R-:W2:Y:S01]  /*0020*/  S2R R11, SR_TID.X ;  /* 0x00000000000b7919 */ /* 0x000ea20000002100 */
[----:B------:R-:W-:Y:S01]  /*0030*/  IMAD.MOV.U32 R9, RZ, RZ, -0x266e14b1 ;  /* 0xd991eb4fff097424 */ /* 0x000fe200078e00ff */
[----:B------:R-:W3:Y:S01]  /*0040*/  LDCU.64 UR6, c[0x0][0x358] ;  /* 0x00006b00ff0677ac */ /* 0x000ee20008000a00 */
[----:B0-----:R-:W-:Y:S01]  /*0050*/  VIADD R1, R1, 0xffffffd0 ;  /* 0xffffffd001017836 */ /* 0x001fe20000000000 */
[----:B------:R-:W-:Y:S03]  /*0060*/  BSSY.RECONVERGENT B0, `(.L_x_37) ;  /* 0x000025f000007945 */ /* 0x000fe60003800200 */
[----:B------:R-:W2:Y:S08]  /*0070*/  S2UR UR4, SR_CTAID.X ;  /* 0x00000000000479c3 */ /* 0x000eb00000002500 */
[----:B------:R-:W2:Y:S01]  /*0080*/  LDC R8, c[0x0][0x360] ;  /* 0x0000d800ff087b82 */ /* 0x000ea20000000800 */
[----:B-1----:R-:W-:-:S02]  /*0090*/  ISETP.GT.AND P0, PT, R0, -0x1, PT ;  /* 0xffffffff0000780c */ /* 0x002fc40003f04270 */
[----:B------:R-:W-:Y:S02]  /*00a0*/  LOP3.LUT R0, R0, 0xaad26b49, RZ, 0x3c, !PT ;  /* 0xaad26b4900007812 */ /* 0x000fe400078e3cff */
[----:B------:R-:W-:-:S03]  /*00b0*/  SEL R9, R9, 0x8bf16996, P0 ;  /* 0x8bf1699609097807 */ /* 0x000fc60000000000 */
[----:B------:R-:W-:Y:S01]  /*00c0*/  IMAD R0, R0, 0x4182bed5, RZ ;  /* 0x4182bed500007824 */ /* 0x000fe200078e02ff */
[C---:B------:R-:W-:Y:S01]  /*00d0*/  LOP3.LUT R4, R9.reuse, 0x5491333, RZ, 0x3c, !PT ;  /* 0x0549133309047812 */ /* 0x040fe200078e3cff */
[C---:B------:R-:W-:Y:S02]  /*00e0*/  VIADD R7, R9.reuse, 0x1f123bb5 ;  /* 0x1f123bb509077836 */ /* 0x040fe40000000000 */
[C---:B------:R-:W-:Y:S01]  /*00f0*/  VIADD R5, R0.reuse, 0x583f19 ;  /* 0x00583f1900057836 */ /* 0x040fe20000000000 */
[C---:B------:R-:W-:Y:S01]  /*0100*/  LOP3.LUT R6, R0.reuse, 0x159a55e5, RZ, 0x3c, !PT ;  /* 0x159a55e500067812 */ /* 0x040fe200078e3cff */
[----:B------:R-:W-:Y:S01]  /*0110*/  VIADD R3, R0, 0x75bcd15 ;  /* 0x075bcd1500037836 */ /* 0x000fe20000000000 */
[----:B------:R-:W-:Y:S02]  /*0120*/  IADD3 R2, PT, PT, R9, 0x64f0c9, R0 ;  /* 0x0064f0c909027810 */ /* 0x000fe40007ffe000 */
[----:B------:R0:W-:Y:S01]  /*0130*/  STL.64 [R1+0x10], R4 ;  /* 0x0000100401007387 */ /* 0x0001e20000100a00 */
[----:B--2---:R-:W-:-:S03]  /*0140*/  IMAD R0, R8, UR4, R11 ;  /* 0x0000000408007c24 */ /* 0x004fc6000f8e020b */
[----:B------:R0:W-:Y:S02]  /*0150*/  STL.64 [R1+0x8], R6 ;  /* 0x0000080601007387 */ /* 0x0001e40000100a00 */
[----:B------:R-:W-:Y:S02]  /*0160*/  ISETP.NE.AND P0, PT, R0, RZ, PT ;  /* 0x000000ff0000720c */ /* 0x000fe40003f05270 */
[----:B------:R0:W-:Y:S01]  /*0170*/  STL.64 [R1], R2 ;  /* 0x0000000201007387 */ /* 0x0001e20000100a00 */
[----:B------:R-:W-:-:S10]  /*0180*/  SHF.R.S32.HI R8, RZ, 0x1f, R0 ;  /* 0x0000001fff087819 */ /* 0x000fd40000011400 */
[----:B---3--:R-:W-:Y:S05]  /*0190*/  @!P0 BRA `(.L_x_38) ;  /* 0x00000024002c8947 */ /* 0x008fea0003800000 */
[----:B------:R-:W-:Y:S02]  /*01a0*/  IMAD.MOV.U32 R13, RZ, RZ, R8 ;  /* 0x000000ffff0d7224 */ /* 0x000fe400078e0008 */
[----:B------:R-:W-:Y:S02]  /*01b0*/  IMAD.MOV.U32 R11, RZ, RZ, RZ ;  /* 0x000000ffff0b7224 */ /* 0x000fe400078e00ff */
[----:B------:R-:W-:-:S07]  /*01c0*/  IMAD.MOV.U32 R10, RZ, RZ, R0 ;  /* 0x000000ffff0a7224 */ /* 0x000fce00078e0000 */
.L_x_47:
        /* <DEDUP_REMOVED lines=10> */
.L_x_42:
[----:B------:R-:W-:-:S06]  /*0270*/  IMAD R12, R2, 0x4, R1 ;  /* 0x00000004020c7824 */ /* 0x000fcc00078e0201 */
[----:B------:R-:W5:Y:S01]  /*0280*/  LDL R12, [R12+0x4] ;  /* 0x000004000c0c7983 */ /* 0x000f620000100800 */
[----:B------:R-:W-:-:S05]  /*0290*/  UMOV UR4, URZ ;  /* 0x000000ff00047c82 */ /* 0x000fca0008000000 */
.L_x_41:
        /* <DEDUP_REMOVED lines=17> */
[----:B------:R-:W4:Y:S04]  /*03b0*/  @P5 LDG.E R25, desc[UR6][R14.64+0x70] ;  /* 0x000070060e195981 */ /* 0x000f28000c1e1900 */
[----:B------:R-:W4:Y:S01]  /*03c0*/  @P6 LDG.E R28, desc[UR6][R14.64+0x88] ;  /* 0x000088060e1c6981 */ /* 0x000f22000c1e1900 */
[----:B--2---:R-:W-:-:S03]  /*03d0*/  @!P0 LOP3.LUT R5, R5, R16, RZ, 0x3c, !PT ;  /* 0x0000001005058212 */ /* 0x004fc600078e3cff */
[----:B------:R-:W2:Y:S01]  /*03e0*/  @!P0 LDG.E R16, desc[UR6][R14.64] ;  /* 0x000000060e108981 */ /* 0x000ea2000c1e1900 */
[----:B---3--:R-:W-:-:S03]  /*03f0*/  @P1 LOP3.LUT R5, R5, R18, RZ, 0x3c, !PT ;  /* 0x0000001205051212 */ /* 0x008fc600078e3cff */
[----:B------:R-:W3:Y:S01]  /*0400*/  @!P0 LDG.E R18, desc[UR6][R14.64+0x8] ;  /* 0x000008060e128981 */ /* 0x000ee2000c1e1900 */
[----:B----4-:R-:W-:-:S03]  /*0410*/  @P2 LOP3.LUT R5, R5, R20, RZ, 0x3c, !PT ;  /* 0x0000001405052212 */ /* 0x010fc600078e3cff */
[----:B------:R-:W4:Y:S01]  /*0420*/  @P1 LDG.E R20, desc[UR6][R14.64+0x14] ;  /* 0x000014060e141981 */ /* 0x000f22000c1e1900 */
[----:B------:R-:W-:-:S03]  /*0430*/  @P3 LOP3.LUT R5, R5, R24, RZ, 0x3c, !PT ;  /* 0x0000001805053212 */ /* 0x000fc600078e3cff */
[----:B------:R-:W4:Y:S01]  /*0440*/  @P5 LDG.E R24, desc[UR6][R14.64+0x74] ;  /* 0x000074060e185981 */ /* 0x000f22000c1e1900 */
[----:B------:R-:W-:-:S03]  /*0450*/  @P4 LOP3.LUT R5, R5, R26, RZ, 0x3c, !PT ;  /* 0x0000001a05054212 */ /* 0x000fc600078e3cff */
[----:B------:R-:W4:Y:S01]  /*0460*/  @P3 LDG.E R26, desc[UR6][R14.64+0x44] ;  /* 0x000044060e1a3981 */ /* 0x000f22000c1e1900 */
[----:B------:R-:W-:-:S03]  /*0470*/  @!P0 LOP3.LUT R6, R6, R17, RZ, 0x3c, !PT ;  /* 0x0000001106068212 */ /* 0x000fc600078e3cff */
[----:B------:R-:W4:Y:S01]  /*0480*/  @P1 LDG.E R17, desc[UR6][R14.64+0x20] ;  /* 0x000020060e111981 */ /* 0x000f22000c1e1900 */
[----:B------:R-:W-:-:S03]  /*0490*/  @!P0 LOP3.LUT R4, R4, R19, RZ, 0x3c, !PT ;  /* 0x0000001304048212 */ /* 0x000fc600078e3cff */
[----:B------:R-:W4:Y:S01]  /*04a0*/  @P2 LDG.E R19, desc[UR6][R14.64+0x2c] ;  /* 0x00002c060e132981 */ /* 0x000f22000c1e1900 */
[----:B------:R-:W-:-:S03]  /*04b0*/  @P1 LOP3.LUT R6, R6, R21, RZ, 0x3c, !PT ;  /* 0x0000001506061212 */ /* 0x000fc600078e3cff */
[----:B------:R-:W4:Y:S01]  /*04c0*/  @P2 LDG.E R21, desc[UR6][R14.64+0x34] ;  /* 0x000034060e152981 */ /* 0x000f22000c1e1900 */
[----:B--2---:R-:W-:-:S03]  /*04d0*/  @!P0 LOP3.LUT R3, R3, R16, RZ, 0x3c, !PT ;  /* 0x0000001003038212 */ /* 0x004fc600078e3cff */
[----:B------:R-:W2:Y:S01]  /*04e0*/  @P1 LDG.E R16, desc[UR6][R14.64+0x1c] ;  /* 0x00001c060e101981 */ /* 0x000ea2000c1e1900 */
[----:B---3--:R-:W-:-:S03]  /*04f0*/  @!P0 LOP3.LUT R7, R7, R18, RZ, 0x3c, !PT ;  /* 0x0000001207078212 */ /* 0x008fc600078e3cff */
        /* <DEDUP_REMOVED lines=9> */
[----:B------:R-:W-:Y:S02]  /*0590*/  @P2 LOP3.LUT R4, R4, R21, RZ, 0x3c, !PT ;  /* 0x0000001504042212 */ /* 0x000fe400078e3cff */
[----:B------:R-:W-:Y:S01]  /*05a0*/  @P3 LOP3.LUT R6, R6, R23, RZ, 0x3c, !PT ;  /* 0x0000001706063212 */ /* 0x000fe200078e3cff */
        /* <DEDUP_REMOVED lines=10> */
[----:B------:R-:W-:Y:S02]  /*0650*/  LOP3.LUT P0, RZ, R22, 0x80, RZ, 0xc0, !PT ;  /* 0x0000008016ff7812 */ /* 0x000fe4000780c0ff */
[----:B------:R-:W-:Y:S02]  /*0660*/  @P3 LOP3.LUT R7, R7, R26, RZ, 0x3c, !PT ;  /* 0x0000001a07073212 */ /* 0x000fe400078e3cff */
[----:B------:R-:W-:Y:S02]  /*0670*/  @P3 LOP3.LUT R4, R4, R17, RZ, 0x3c, !PT ;  /* 0x0000001104043212 */ /* 0x000fe400078e3cff */
        /* <DEDUP_REMOVED lines=17> */
[----:B------:R-:W-:Y:S02]  /*0790*/  @P6 LOP3.LUT R5, R5, R28, RZ, 0x3c, !PT ;  /* 0x0000001c05056212 */ /* 0x000fe400078e3cff */
[----:B------:R-:W-:Y:S02]  /*07a0*/  @P6 LOP3.LUT R6, R6, R17, RZ, 0x3c, !PT ;  /* 0x0000001106066212 */ /* 0x000fe400078e3cff */
[----:B------:R-:W-:Y:S02]  /*07b0*/  @P6 LOP3.LUT R4, R4, R19, RZ, 0x3c, !PT ;  /* 0x0000001304046212 */ /* 0x000fe400078e3cff */
[----:B------:R-:W-:Y:S02]  /*07c0*/  @P0 LOP3.LUT R5, R5, R26, RZ, 0x3c, !PT ;  /* 0x0000001a05050212 */ /* 0x000fe400078e3cff */
[----:B------:R-:W-:-:S02]  /*07d0*/  @P0 LOP3.LUT R6, R6, R21, RZ, 0x3c, !PT ;  /* 0x0000001506060212 */ /* 0x000fc400078e3cff */
[----:B------:R-:W-:Y:S02]  /*07e0*/  @P0 LOP3.LUT R4, R4, R23, RZ, 0x3c, !PT ;  /* 0x0000001704040212 */ /* 0x000fe400078e3cff */
[----:B--2---:R-:W-:Y:S02]  /*07f0*/  @P6 LOP3.LUT R3, R3, R16, RZ, 0x3c, !PT ;  /* 0x0000001003036212 */ /* 0x004fe400078e3cff */
[----:B---3--:R-:W-:Y:S02]  /*0800*/  @P6 LOP3.LUT R7, R7, R18, RZ, 0x3c, !PT ;  /* 0x0000001207076212 */ /* 0x008fe400078e3cff */
[----:B----4-:R-:W-:Y:S02]  /*0810*/  @P0 LOP3.LUT R3, R3, R20, RZ, 0x3c, !PT ;  /* 0x0000001403030212 */ /* 0x010fe400078e3cff */
        /* <DEDUP_REMOVED lines=72> */
[----:B------:R-:W-:-:S04]  /*0ca0*/  UIADD3 UR4, UPT, UPT, UR4, 0x10, URZ ;  /* 0x0000001004047890 */ /* 0x000fc8000fffe0ff */
[----:B------:R-:W-:Y:S01]  /*0cb0*/  UISETP.NE.AND UP0, UPT, UR4, 0x20, UPT ;  /* 0x000000200400788c */ /* 0x000fe2000bf05270 */
[----:B--2---:R-:W-:Y:S02]  /*0cc0*/  @P5 LOP3.LUT R5, R5, R18, RZ, 0x3c, !PT ;  /* 0x0000001205055212 */ /* 0x004fe400078e3cff */
[----:B---3--:R-:W-:Y:S02]  /*0cd0*/  @P6 LOP3.LUT R6, R6, R19, RZ, 0x3c, !PT ;  /* 0x0000001306066212 */ /* 0x008fe400078e3cff */
[----:B----4-:R-:W-:Y:S02]  /*0ce0*/  @P6 LOP3.LUT R3, R3, R20, RZ, 0x3c, !PT ;  /* 0x0000001403036212 */ /* 0x010fe400078e3cff */
[----:B------:R-:W-:Y:S02]  /*0cf0*/  @P6 LOP3.LUT R4, R4, R21, RZ, 0x3c, !PT ;  /* 0x0000001504046212 */ /* 0x000fe400078e3cff */
[----:B------:R-:W-:Y:S02]  /*0d00*/  @P6 LOP3.LUT R7, R7, R22, RZ, 0x3c, !PT ;  /* 0x0000001607076212 */ /* 0x000fe400078e3cff */
[----:B------:R-:W-:-:S02]  /*0d10*/  @P6 LOP3.LUT R5, R5, R16, RZ, 0x3c, !PT ;  /* 0x0000001005056212 */ /* 0x000fc400078e3cff */
[----:B------:R-:W-:Y:S02]  /*0d20*/  @P0 LOP3.LUT R3, R3, R24, RZ, 0x3c, !PT ;  /* 0x0000001803030212 */ /* 0x000fe400078e3cff */
[----:B------:R-:W-:Y:S02]  /*0d30*/  @P0 LOP3.LUT R5, R5, R28, RZ, 0x3c, !PT ;  /* 0x0000001c05050212 */ /* 0x000fe400078e3cff */
[----:B------:R-:W-:Y:S02]  /*0d40*/  @P0 LOP3.LUT R7, R7, R26, RZ, 0x3c, !PT ;  /* 0x0000001a07070212 */ /* 0x000fe400078e3cff */
[----:B------:R-:W-:Y:S02]  /*0d50*/  @P0 LOP3.LUT R4, R4, R23, RZ, 0x3c, !PT ;  /* 0x0000001704040212 */ /* 0x000fe400078e3cff */
[----:B------:R-:W-:Y:S01]  /*0d60*/  @P0 LOP3.LUT R6, R6, R17, RZ, 0x3c, !PT ;  /* 0x0000001106060212 */ /* 0x000fe200078e3cff */
        /* <DEDUP_REMOVED lines=16> */
.L_x_44:
[----:B------:R-:W-:-:S06]  /*0e70*/  IMAD R12, R2, 0x4, R1 ;  /* 0x00000004020c7824 */ /* 0x000fcc00078e0201 */
[----:B------:R-:W5:Y:S01]  /*0e80*/  LDL R12, [R12+0x4] ;  /* 0x000004000c0c7983 */ /* 0x000f620000100800 */
[----:B------:R-:W-:-:S05]  /*0e90*/  UMOV UR4, URZ ;  /* 0x000000ff00047c82 */ /* 0x000fca0008000000 */
.L_x_43:
        /* <DEDUP_REMOVED lines=189> */
.L_x_46:
[----:B------:R-:W-:-:S06]  /*1a70*/  IMAD R12, R2, 0x4, R1 ;  /* 0x00000004020c7824 */ /* 0x000fcc00078e0201 */
[----:B------:R-:W5:Y:S01]  /*1a80*/  LDL R12, [R12+0x4] ;  /* 0x000004000c0c7983 */ /* 0x000f620000100800 */
[----:B------:R-:W-:-:S05]  /*1a90*/  UMOV UR4, URZ ;  /* 0x000000ff00047c82 */ /* 0x000fca0008000000 */
.L_x_45:
        /* <DEDUP_REMOVED lines=177> */
[----:B------:R0:W-:Y:S04]  /*25b0*/  STL.64 [R1+0x8], R6 ;  /* 0x0000080601007387 */ /* 0x0001e80000100a00 */
[----:B------:R0:W-:Y:S04]  /*25c0*/  STL [R1+0x4], R3 ;  /* 0x0000040301007387 */ /* 0x0001e80000100800 */
[----:B------:R0:W-:Y:S02]  /*25d0*/  STL.64 [R1+0x10], R4 ;  /* 0x0000100401007387 */ /* 0x0001e40000100a00 */
.L_x_40:
[----:B------:R-:W-:Y:S05]  /*25e0*/  BSYNC.RECONVERGENT B1 ;  /* 0x0000000000017941 */ /* 0x000fea0003800200 */
.L_x_39:
[C---:B------:R-:W-:Y:S01]  /*25f0*/  ISETP.GT.U32.AND P0, PT, R10.reuse, 0x3, PT ;  /* 0x000000030a00780c */ /* 0x040fe20003f04070 */
[----:B------:R-:W-:Y:S01]  /*2600*/  VIADD R11, R11, 0x1 ;  /* 0x000000010b0b7836 */ /* 0x000fe20000000000 */
[--C-:B------:R-:W-:Y:S02]  /*2610*/  SHF.R.U64 R10, R10, 0x2, R13.reuse ;  /* 0x000000020a0a7819 */ /* 0x100fe4000000120d */
[----:B------:R-:W-:Y:S02]  /*2620*/  ISETP.GT.U32.AND.EX P0, PT, R13, RZ, PT, P0 ;  /* 0x000000ff0d00720c */ /* 0x000fe40003f04100 */
[----:B------:R-:W-:-:S11]  /*2630*/  SHF.R.U32.HI R13, RZ, 0x2, R13 ;  /* 0x00000002ff0d7819 */ /* 0x000fd6000001160d */
[----:B------:R-:W-:Y:S05]  /*2640*/  @P0 BRA `(.L_x_47) ;  /* 0xffffffd800e00947 */ /* 0x000fea000383ffff */
.L_x_38:
[----:B------:R-:W-:Y:S05]  /*2650*/  BSYNC.RECONVERGENT B0 ;  /* 0x0000000000007941 */ /* 0x000fea0003800200 */
.L_x_37:
[----:B------:R-:W1:Y:S01]  /*2660*/  LDCU UR4, c[0x0][0x38c] ;  /* 0x00007180ff0477ac */ /* 0x000e620008000800 */
[----:B------:R-:W2:Y:S01]  /*2670*/  LDC R8, c[0x0][0x388] ;  /* 0x0000e200ff087b82 */ /* 0x000ea20000000800 */
[----:B0-----:R-:W-:Y:S01]  /*2680*/  SHF.R.U32.HI R2, RZ, 0x2, R3 ;  /* 0x00000002ff027819 */ /* 0x001fe20000011603 */
[----:B------:R-:W-:Y:S01]  /*2690*/  IMAD.MOV.U32 R9, RZ, RZ, -0x266e14b1 ;  /* 0xd991eb4fff097424 */ /* 0x000fe200078e00ff */
[----:B------:R-:W0:Y:S02]  /*26a0*/  LDCU.64 UR8, c[0x0][0x380] ;  /* 0x00007000ff0877ac */ /* 0x000e240008000a00 */
[----:B------:R-:W-:Y:S01]  /*26b0*/  LOP3.LUT R2, R2, R3, RZ, 0x3c, !PT ;  /* 0x0000000302027212 */ /* 0x000fe200078e3cff */
[----:B------:R-:W-:Y:S01]  /*26c0*/  IMAD.SHL.U32 R3, R5, 0x10, RZ ;  /* 0x0000001005037824 */ /* 0x000fe200078e00ff */
[----:B-1----:R-:W1:Y:S01]  /*26d0*/  I2F.U32.RP R4, UR4 ;  /* 0x0000000400047d06 */ /* 0x002e620008209000 */
[----:B------:R-:W-:Y:S02]  /*26e0*/  ISETP.NE.U32.AND P1, PT, RZ, UR4, PT ;  /* 0x00000004ff007c0c */ /* 0x000fe4000bf25070 */
[----:B--2---:R-:W-:-:S02]  /*26f0*/  ISETP.GT.AND P0, PT, R8, -0x1, PT ;  /* 0xffffffff0800780c */ /* 0x004fc40003f04270 */
[----:B------:R-:W-:Y:S02]  /*2700*/  LOP3.LUT R8, R8, 0xaad26b49, RZ, 0x3c, !PT ;  /* 0xaad26b4908087812 */ /* 0x000fe400078e3cff */
[----:B------:R-:W-:-:S03]  /*2710*/  SEL R9, R9, 0x8bf16996, P0 ;  /* 0x8bf1699609097807 */ /* 0x000fc60000000000 */
[----:B------:R-:W-:Y:S01]  /*2720*/  IMAD R8, R8, 0x4182bed5, RZ ;  /* 0x4182bed508087824 */ /* 0x000fe200078e02ff */
[----:B-1----:R-:W1:Y:S04]  /*2730*/  MUFU.RCP R4, R4 ;  /* 0x0000000400047308 */ /* 0x002e680000001000 */
[----:B------:R-:W-:Y:S01]  /*2740*/  IADD3 R9, PT, PT, R9, 0x64f0c9, R8 ;  /* 0x0064f0c909097810 */ /* 0x000fe20007ffe008 */
[----:B-1----:R-:W-:Y:S02]  /*2750*/  VIADD R6, R4, 0xffffffe ;  /* 0x0ffffffe04067836 */ /* 0x002fe40000000000 */
[C---:B------:R-:W-:Y:S02]  /*2760*/  IMAD.SHL.U32 R4, R2.reuse, 0x2, RZ ;  /* 0x0000000202047824 */ /* 0x040fe400078e00ff */
[----:B------:R-:W1:Y:S03]  /*2770*/  F2I.FTZ.U32.TRUNC.NTZ R7, R6 ;  /* 0x0000000600077305 */ /* 0x000e66000021f000 */
[----:B------:R-:W-:-:S04]  /*2780*/  LOP3.LUT R4, R2, R4, R3, 0x96, !PT ;  /* 0x0000000402047212 */ /* 0x000fc800078e9603 */
[----:B------:R-:W-:-:S04]  /*2790*/  LOP3.LUT R4, R4, R5, RZ, 0x3c, !PT ;  /* 0x0000000504047212 */ /* 0x000fc800078e3cff */
[----:B------:R-:W-:Y:S01]  /*27a0*/  IADD3 R4, PT, PT, R9, 0x587c5, R4 ;  /* 0x000587c509047810 */ /* 0x000fe20007ffe004 */
[----:B-1----:R-:W-:-:S04]  /*27b0*/  IMAD.MOV R6, RZ, RZ, -R7 ;  /* 0x000000ffff067224 */ /* 0x002fc800078e0a07 */
[----:B------:R-:W-:Y:S02]  /*27c0*/  IMAD R3, R6, UR4, RZ ;  /* 0x0000000406037c24 */ /* 0x000fe4000f8e02ff */
[----:B------:R-:W-:-:S04]  /*27d0*/  IMAD.MOV.U32 R6, RZ, RZ, RZ ;  /* 0x000000ffff067224 */ /* 0x000fc800078e00ff */
[----:B------:R-:W-:Y:S01]  /*27e0*/  IMAD.HI.U32 R7, R7, R3, R6 ;  /* 0x0000000307077227 */ /* 0x000fe200078e0006 */
[----:B------:R-:W-:-:S05]  /*27f0*/  SHF.R.S32.HI R3, RZ, 0x1f, R0 ;  /* 0x0000001fff037819 */ /* 0x000fca0000011400 */
[----:B------:R-:W-:-:S04]  /*2800*/  IMAD.HI.U32 R7, R7, R4, RZ ;  /* 0x0000000407077227 */ /* 0x000fc800078e00ff */
[----:B------:R-:W-:-:S04]  /*2810*/  IMAD.MOV R7, RZ, RZ, -R7 ;  /* 0x000000ffff077224 */ /* 0x000fc800078e0a07 */
[----:B------:R-:W-:-:S05]  /*2820*/  IMAD R4, R7, UR4, R4 ;  /* 0x0000000407047c24 */ /* 0x000fca000f8e0204 */
[----:B------:R-:W-:-:S13]  /*2830*/  ISETP.GE.U32.AND P0, PT, R4, UR4, PT ;  /* 0x0000000404007c0c */ /* 0x000fda000bf06070 */
[----:B------:R-:W-:-:S05]  /*2840*/  @P0 VIADD R4, R4, -UR4 ;  /* 0x8000000404040c36 */ /* 0x000fca0008000000 */
[----:B------:R-:W-:-:S13]  /*2850*/  ISETP.GE.U32.AND P0, PT, R4, UR4, PT ;  /* 0x0000000404007c0c */ /* 0x000fda000bf06070 */
[----:B------:R-:W-:Y:S01]  /*2860*/  @P0 VIADD R4, R4, -UR4 ;  /* 0x8000000404040c36 */ /* 0x000fe20008000000 */
[----:B------:R-:W-:Y:S02]  /*2870*/  @!P1 LOP3.LUT R4, RZ, UR4, RZ, 0x33, !PT ;  /* 0x00000004ff049c12 */ /* 0x000fe4000f8e33ff */
[----:B0-----:R-:W-:-:S03]  /*2880*/  LEA R2, P0, R0, UR8, 0x2 ;  /* 0x0000000800027c11 */ /* 0x001fc6000f8010ff */
[----:B------:R-:W-:Y:S01]  /*2890*/  VIADD R4, R4, 0x1 ;  /* 0x0000000104047836 */ /* 0x000fe20000000000 */
[----:B------:R-:W-:-:S04]  /*28a0*/  LEA.HI.X R3, R0, UR9, R3, 0x2, P0 ;  /* 0x0000000900037c11 */ /* 0x000fc800080f1403 */
[----:B------:R-:W-:-:S05]  /*28b0*/  IABS R5, R4 ;  /* 0x0000000400057213 */ /* 0x000fca0000000000 */
[----:B------:R-:W-:Y:S01]  /*28c0*/  STG.E desc[UR6][R2.64], R5 ;  /* 0x0000000502007986 */ /* 0x000fe2000c101906 */
[----:B------:R-:W-:Y:S05]  /*28d0*/  EXIT ;  /* 0x000000000000794d */ /* 0x000fea0003800000 */
.L_x_48:
        /* <DEDUP_REMOVED lines=10> */
.L_x_62:


//--------------------- .text._Z18kernelRompeCabezasPiiiii --------------------------
	.section	.text._Z18kernelRompeCabezasPiiiii,"ax",@progbits
	.align	128
        .global         _Z18kernelRompeCabezasPiiiii
        .type           _Z18kernelRompeCabezasPiiiii,@function
        .size           _Z18kernelRompeCabezasPiiiii,(.L_x_63 - _Z18kernelRompeCabezasPiiiii)
        .other          _Z18kernelRompeCabezasPiiiii,@"STO_CUDA_ENTRY STV_DEFAULT"
_Z18kernelRompeCabezasPiiiii:
.text._Z18kernelRompeCabezasPiiiii:
[----:B------:R-:W-:Y:S01]  /*0000*/  LDC R1, c[0x0][0x37c] ;  /* 0x0000df00ff017b82 */ /* 0x000fe20000000800 */
[----:B------:R-:W0:Y:S07]  /*0010*/  S2R R0, SR_TID.X ;  /* 0x0000000000007919 */ /* 0x000e2e0000002100 */
[----:B------:R-:W0:Y:S01]  /*0020*/  S2UR UR6, SR_CTAID.X ;  /* 0x00000000000679c3 */ /* 0x000e220000002500 */
[----:B------:R-:W1:Y:S07]  /*0030*/  LDCU.64 UR4, c[0x0][0x358] ;  /* 0x00006b00ff0477ac */ /* 0x000e6e0008000a00 */
[----:B------:R-:W0:Y:S08]  /*0040*/  LDC R3, c[0x0][0x360] ;  /* 0x0000d800ff037b82 */ /* 0x000e300000000800 */
[----:B------:R-:W2:Y:S08]  /*0050*/  LDC.64 R4, c[0x0][0x380] ;  /* 0x0000e000ff047b82 */ /* 0x000eb00000000a00 */
[----:B------:R-:W3:Y:S01]  /*0060*/  LDC R9, c[0x0][0x394] ;  /* 0x0000e500ff097b82 */ /* 0x000ee20000000800 */
[----:B0-----:R-:W-:Y:S01]  /*0070*/  IMAD R3, R3, UR6, R0 ;  /* 0x0000000603037c24 */ /* 0x001fe2000f8e0200 */
[----:B------:R-:W0:Y:S03]  /*0080*/  LDCU UR6, c[0x0][0x390] ;  /* 0x00007200ff0677ac */ /* 0x000e260008000800 */
[----:B--2---:R-:W-:-:S05]  /*0090*/  IMAD.WIDE R2, R3, 0x4, R4 ;  /* 0x0000000403027825 */ /* 0x004fca00078e0204 */
[----:B-1----:R-:W0:Y:S01]  /*00a0*/  LDG.E R0, desc[UR4][R2.64] ;  /* 0x0000000402007981 */ /* 0x002e22000c1e1900 */
[----:B------:R-:W-:Y:S01]  /*00b0*/  MOV R7, 0xffffffff ;  /* 0xffffffff00077802 */ /* 0x000fe20000000f00 */
[----:B---3--:R-:W-:Y:S01]  /*00c0*/  IMAD.WIDE R4, R9, 0x4, R4 ;  /* 0x0000000409047825 */ /* 0x008fe200078e0204 */
[----:B0-----:R-:W-:-:S13]  /*00d0*/  ISETP.NE.AND P0, PT, R0, UR6, PT ;  /* 0x0000000600007c0c */ /* 0x001fda000bf05270 */
[----:B------:R-:W-:Y:S01]  /*00e0*/  @!P0 STG.E desc[UR4][R2.64], R7 ;  /* 0x0000000702008986 */ /* 0x000fe2000c101904 */
[----:B------:R-:W-:Y:S06]  /*00f0*/  BAR.SYNC.DEFER_BLOCKING 0x0 ;  /* 0x0000000000007b1d */ /* 0x000fec0000010000 */
[----:B------:R-:W-:Y:S01]  /*0100*/  STG.E desc[UR4][R4.64], R7 ;  /* 0x0000000704007986 */ /* 0x000fe2000c101904 */
[----:B------:R-:W-:Y:S05]  /*0110*/  EXIT ;  /* 0x000000000000794d */ /* 0x000fea0003800000 */
.L_x_49:
        /* <DEDUP_REMOVED lines=14> */
.L_x_63:


//--------------------- .text._Z9kernelTNTPiiii   --------------------------
	.section	.text._Z9kernelTNTPiiii,"ax",@progbits
	.align	128
        .global         _Z9kernelTNTPiiii
        .type           _Z9kernelTNTPiiii,@function
        .size           _Z9kernelTNTPiiii,(.L_x_64 - _Z9kernelTNTPiiii)
        .other          _Z9kernelTNTPiiii,@"STO_CUDA_ENTRY STV_DEFAULT"
_Z9kernelTNTPiiii:
.text._Z9kernelTNTPiiii:
[----:B------:R-:W-:Y:S08]  /*0000*/  LDC R1, c[0x0][0x37c] ;  /* 0x0000df00ff017b82 */ /* 0x000ff00000000800 */
[----:B------:R-:W0:Y:S01]  /*0010*/  LDC R0, c[0x0][0x38c] ;  /* 0x0000e300ff007b82 */ /* 0x000e220000000800 */
[----:B------:R-:W1:Y:S01]  /*0020*/  S2R R4, SR_TID.X ;  /* 0x0000000000047919 */ /* 0x000e620000002100 */
[----:B------:R-:W-:Y:S01]  /*0030*/  BSSY.RECONVERGENT B0, `(.L_x_50) ;  /* 0x0000048000007945 */ /* 0x000fe20003800200 */
[----:B------:R-:W-:-:S05]  /*0040*/  IMAD.MOV.U32 R15, RZ, RZ, -0x1 ;  /* 0xffffffffff0f7424 */ /* 0x000fca00078e00ff */
[----:B------:R-:W1:Y:S08]  /*0050*/  S2UR UR4, SR_CTAID.X ;  /* 0x00000000000479c3 */ /* 0x000e700000002500 */
[----:B------:R-:W1:Y:S01]  /*0060*/  LDC R3, c[0x0][0x360] ;  /* 0x0000d800ff037b82 */ /* 0x000e620000000800 */
[----:B0-----:R-:W-:-:S07]  /*0070*/  IABS R9, R0 ;  /* 0x0000000000097213 */ /* 0x001fce0000000000 */
[----:B------:R-:W0:Y:S01]  /*0080*/  LDC R5, c[0x0][0x390] ;  /* 0x0000e400ff057b82 */ /* 0x000e220000000800 */
[----:B------:R-:W2:Y:S01]  /*0090*/  I2F.RP R2, R9 ;  /* 0x0000000900027306 */ /* 0x000ea20000209400 */
[----:B-1----:R-:W-:Y:S01]  /*00a0*/  IMAD R3, R3, UR4, R4 ;  /* 0x0000000403037c24 */ /* 0x002fe2000f8e0204 */
[----:B------:R-:W1:Y:S06]  /*00b0*/  LDCU.64 UR4, c[0x0][0x358] ;  /* 0x00006b00ff0477ac */ /* 0x000e6c0008000a00 */
[----:B--2---:R-:W2:Y:S01]  /*00c0*/  MUFU.RCP R2, R2 ;  /* 0x0000000200027308 */ /* 0x004ea20000001000 */
[----:B0-----:R-:W-:Y:S01]  /*00d0*/  IABS R10, R5 ;  /* 0x00000005000a7213 */ /* 0x001fe20000000000 */
[----:B--2---:R-:W-:Y:S01]  /*00e0*/  VIADD R6, R2, 0xffffffe ;  /* 0x0ffffffe02067836 */ /* 0x004fe20000000000 */
[----:B------:R-:W-:-:S05]  /*00f0*/  IABS R2, R3 ;  /* 0x0000000300027213 */ /* 0x000fca0000000000 */
[----:B------:R0:W2:Y:S02]  /*0100*/  F2I.FTZ.U32.TRUNC.NTZ R7, R6 ;  /* 0x0000000600077305 */ /* 0x0000a4000021f000 */
[----:B0-----:R-:W-:Y:S02]  /*0110*/  IMAD.MOV.U32 R6, RZ, RZ, RZ ;  /* 0x000000ffff067224 */ /* 0x001fe400078e00ff */
[----:B--2---:R-:W-:-:S04]  /*0120*/  IMAD.MOV R8, RZ, RZ, -R7 ;  /* 0x000000ffff087224 */ /* 0x004fc800078e0a07 */
[----:B------:R-:W-:-:S04]  /*0130*/  IMAD R11, R8, R9, RZ ;  /* 0x00000009080b7224 */ /* 0x000fc800078e02ff */
[----:B------:R-:W-:-:S06]  /*0140*/  IMAD.HI.U32 R7, R7, R11, R6 ;  /* 0x0000000b07077227 */ /* 0x000fcc00078e0006 */
[----:B------:R-:W-:-:S04]  /*0150*/  IMAD.HI.U32 R4, R7, R10, RZ ;  /* 0x0000000a07047227 */ /* 0x000fc800078e00ff */
[----:B------:R-:W-:-:S04]  /*0160*/  IMAD.HI.U32 R7, R7, R2, RZ ;  /* 0x0000000207077227 */ /* 0x000fc800078e00ff */
[----:B------:R-:W-:Y:S02]  /*0170*/  IMAD.MOV R6, RZ, RZ, -R4 ;  /* 0x000000ffff067224 */ /* 0x000fe400078e0a04 */
[----:B------:R-:W-:Y:S02]  /*0180*/  IMAD.MOV R8, RZ, RZ, -R7 ;  /* 0x000000ffff087224 */ /* 0x000fe400078e0a07 */
[C---:B------:R-:W-:Y:S02]  /*0190*/  IMAD R6, R9.reuse, R6, R10 ;  /* 0x0000000609067224 */ /* 0x040fe400078e020a */
[----:B------:R-:W-:-:S03]  /*01a0*/  IMAD R2, R9, R8, R2 ;  /* 0x0000000809027224 */ /* 0x000fc600078e0202 */
[C---:B------:R-:W-:Y:S02]  /*01b0*/  ISETP.GT.U32.AND P0, PT, R9.reuse, R6, PT ;  /* 0x000000060900720c */ /* 0x040fe40003f04070 */
[----:B------:R-:W-:-:S11]  /*01c0*/  ISETP.GT.U32.AND P2, PT, R9, R2, PT ;  /* 0x000000020900720c */ /* 0x000fd60003f44070 */
[-C--:B------:R-:W-:Y:S01]  /*01d0*/  @!P0 IADD3 R6, PT, PT, R6, -R9.reuse, RZ ;  /* 0x8000000906068210 */ /* 0x080fe20007ffe0ff */
[----:B------:R-:W-:Y:S02]  /*01e0*/  @!P0 VIADD R4, R4, 0x1 ;  /* 0x0000000104048836 */ /* 0x000fe40000000000 */
[----:B------:R-:W-:Y:S01]  /*01f0*/  @!P2 IMAD.IADD R2, R2, 0x1, -R9 ;  /* 0x000000010202a824 */ /* 0x000fe200078e0a09 */
[-C--:B------:R-:W-:Y:S01]  /*0200*/  ISETP.GE.U32.AND P3, PT, R6, R9.reuse, PT ;  /* 0x000000090600720c */ /* 0x080fe20003f66070 */
[----:B------:R-:W-:Y:S01]  /*0210*/  @!P2 VIADD R7, R7, 0x1 ;  /* 0x000000010707a836 */ /* 0x000fe20000000000 */
[-C--:B------:R-:W-:Y:S02]  /*0220*/  LOP3.LUT R6, R5, R0.reuse, RZ, 0x3c, !PT ;  /* 0x0000000005067212 */ /* 0x080fe400078e3cff */
[----:B------:R-:W-:Y:S02]  /*0230*/  ISETP.GE.U32.AND P4, PT, R2, R9, PT ;  /* 0x000000090200720c */ /* 0x000fe40003f86070 */
[----:B------:R-:W-:-:S02]  /*0240*/  LOP3.LUT R2, R3, R0, RZ, 0x3c, !PT ;  /* 0x0000000003027212 */ /* 0x000fc400078e3cff */
[----:B------:R-:W-:Y:S02]  /*0250*/  ISETP.GE.AND P1, PT, R6, RZ, PT ;  /* 0x000000ff0600720c */ /* 0x000fe40003f26270 */
[----:B------:R-:W-:Y:S02]  /*0260*/  ISETP.GE.AND P0, PT, R2, RZ, PT ;  /* 0x000000ff0200720c */ /* 0x000fe40003f06270 */
[----:B------:R-:W-:Y:S01]  /*0270*/  ISETP.NE.AND P2, PT, R0, RZ, PT ;  /* 0x000000ff0000720c */ /* 0x000fe20003f45270 */
[----:B------:R-:W-:Y:S01]  /*0280*/  @P3 VIADD R4, R4, 0x1 ;  /* 0x0000000104043836 */ /* 0x000fe20000000000 */
[----:B------:R-:W-:-:S03]  /*0290*/  LOP3.LUT R2, RZ, R0, RZ, 0x33, !PT ;  /* 0x00000000ff027212 */ /* 0x000fc600078e33ff */
[----:B------:R-:W-:-:S04]  /*02a0*/  @P4 IADD3 R7, PT, PT, R7, 0x1, RZ ;  /* 0x0000000107074810 */ /* 0x000fc80007ffe0ff */
[----:B------:R-:W-:Y:S02]  /*02b0*/  @!P1 IMAD.MOV R4, RZ, RZ, -R4 ;  /* 0x000000ffff049224 */ /* 0x000fe400078e0a04 */
[----:B------:R-:W-:-:S03]  /*02c0*/  @!P0 IMAD.MOV R7, RZ, RZ, -R7 ;  /* 0x000000ffff078224 */ /* 0x000fc600078e0a07 */
[C---:B------:R-:W-:Y:S02]  /*02d0*/  SEL R4, R2.reuse, R4, !P2 ;  /* 0x0000000402047207 */ /* 0x040fe40005000000 */
[----:B------:R-:W-:Y:S02]  /*02e0*/  SEL R11, R2, R7, !P2 ;  /* 0x00000007020b7207 */ /* 0x000fe40005000000 */
[----:B------:R-:W0:Y:S01]  /*02f0*/  LDC.64 R6, c[0x0][0x380] ;  /* 0x0000e000ff067b82 */ /* 0x000e220000000a00 */
[----:B------:R-:W-:Y:S01]  /*0300*/  IMAD.MOV R2, RZ, RZ, -R4 ;  /* 0x000000ffff027224 */ /* 0x000fe200078e0a04 */
[----:B------:R-:W-:-:S03]  /*0310*/  IADD3 R8, PT, PT, -R11, RZ, RZ ;  /* 0x000000ff0b087210 */ /* 0x000fc60007ffe1ff */
[C---:B------:R-:W-:Y:S02]  /*0320*/  IMAD R2, R0.reuse, R2, R5 ;  /* 0x0000000200027224 */ /* 0x040fe400078e0205 */
[----:B------:R-:W-:Y:S02]  /*0330*/  IMAD R13, R0, R8, R3 ;  /* 0x00000008000d7224 */ /* 0x000fe400078e0203 */
[C---:B------:R-:W-:Y:S02]  /*0340*/  VIADD R8, R2.reuse, 0xfffffffc ;  /* 0xfffffffc02087836 */ /* 0x040fe40000000000 */
[----:B------:R-:W-:-:S03]  /*0350*/  VIADD R2, R2, 0x4 ;  /* 0x0000000402027836 */ /* 0x000fc60000000000 */
[----:B------:R-:W-:Y:S01]  /*0360*/  ISETP.GT.AND P0, PT, R8, R13, PT ;  /* 0x0000000d0800720c */ /* 0x000fe20003f04270 */
[C---:B------:R-:W-:Y:S01]  /*0370*/  VIADD R8, R4.reuse, 0xfffffffc ;  /* 0xfffffffc04087836 */ /* 0x040fe20000000000 */
[----:B------:R-:W-:Y:S02]  /*0380*/  IADD3 R4, PT, PT, R4, 0x4, RZ ;  /* 0x0000000404047810 */ /* 0x000fe40007ffe0ff */
[----:B------:R-:W-:Y:S02]  /*0390*/  SEL R9, RZ, 0x1, P0 ;  /* 0x00000001ff097807 */ /* 0x000fe40000000000 */
[----:B------:R-:W-:Y:S02]  /*03a0*/  ISETP.GT.AND P1, PT, R8, R11, PT ;  /* 0x0000000b0800720c */ /* 0x000fe40003f24270 */
[----:B------:R-:W-:Y:S02]  /*03b0*/  ISETP.GE.AND P0, PT, R2, R9, PT ;  /* 0x000000090200720c */ /* 0x000fe40003f06270 */
[----:B------:R-:W-:Y:S01]  /*03c0*/  SEL R9, RZ, 0x1, P1 ;  /* 0x00000001ff097807 */ /* 0x000fe20000800000 */
[----:B0-----:R-:W-:-:S03]  /*03d0*/  IMAD.WIDE R6, R5, 0x4, R6 ;  /* 0x0000000405067825 */ /* 0x001fc600078e0206 */
[----:B------:R-:W-:-:S13]  /*03e0*/  ISETP.LT.OR P0, PT, R4, R9, !P0 ;  /* 0x000000090400720c */ /* 0x000fda0004701670 */
[----:B-1----:R-:W-:Y:S05]  /*03f0*/  @P0 BRA `(.L_x_51) ;  /* 0x00000000002c0947 */ /* 0x002fea0003800000 */
[----:B------:R-:W0:Y:S01]  /*0400*/  LDCU UR6, c[0x0][0x388] ;  /* 0x00007100ff0677ac */ /* 0x000e220008000800 */
[----:B------:R-:W-:Y:S02]  /*0410*/  LOP3.LUT R4, RZ, R13, RZ, 0x33, !PT ;  /* 0x0000000dff047212 */ /* 0x000fe400078e33ff */
[----:B------:R-:W-:Y:S02]  /*0420*/  LOP3.LUT R2, RZ, R11, RZ, 0x33, !PT ;  /* 0x0000000bff027212 */ /* 0x000fe400078e33ff */
[----:B------:R-:W-:Y:S02]  /*0430*/  SHF.R.U32.HI R5, RZ, 0x1f, R4 ;  /* 0x0000001fff057819 */ /* 0x000fe40000011604 */
[----:B------:R-:W-:Y:S02]  /*0440*/  SHF.R.U32.HI R2, RZ, 0x1f, R2 ;  /* 0x0000001fff027819 */ /* 0x000fe40000011602 */
[----:B------:R-:W-:-:S04]  /*0450*/  ISETP.GT.AND P0, PT, R5, R0, PT ;  /* 0x000000000500720c */ /* 0x000fc80003f04270 */
[----:B0-----:R-:W-:-:S13]  /*0460*/  ISETP.GT.OR P0, PT, R2, UR6, P0 ;  /* 0x0000000602007c0c */ /* 0x001fda0008704670 */
[----:B------:R-:W0:Y:S01]  /*0470*/  @!P0 LDC.64 R4, c[0x0][0x380] ;  /* 0x0000e000ff048b82 */ /* 0x000e220000000a00 */
[----:B------:R-:W-:Y:S02]  /*0480*/  @!P0 IMAD.MOV.U32 R9, RZ, RZ, -0x1 ;  /* 0xffffffffff098424 */ /* 0x000fe400078e00ff */
[----:B0-----:R-:W-:-:S05]  /*0490*/  @!P0 IMAD.WIDE R2, R3, 0x4, R4 ;  /* 0x0000000403028825 */ /* 0x001fca00078e0204 */
[----:B------:R0:W-:Y:S02]  /*04a0*/  @!P0 STG.E desc[UR4][R2.64], R9 ;  /* 0x0000000902008986 */ /* 0x0001e4000c101904 */
.L_x_51:
[----:B------:R-:W-:Y:S05]  /*04b0*/  BSYNC.RECONVERGENT B0 ;  /* 0x0000000000007941 */ /* 0x000fea0003800200 */
.L_x_50:
[----:B------:R-:W-:Y:S06]  /*04c0*/  BAR.SYNC.DEFER_BLOCKING 0x0 ;  /* 0x0000000000007b1d */ /* 0x000fec0000010000 */
[----:B------:R-:W-:Y:S01]  /*04d0*/  STG.E desc[UR4][R6.64], R15 ;  /* 0x0000000f06007986 */ /* 0x000fe2000c101904 */
[----:B------:R-:W-:Y:S05]  /*04e0*/  EXIT ;  /* 0x000000000000794d */ /* 0x000fea0003800000 */
.L_x_52:
        /* <DEDUP_REMOVED lines=9> */
.L_x_64:


//--------------------- .text._Z11kernelBombaPiiii --------------------------
	.section	.text._Z11kernelBombaPiiii,"ax",@progbits
	.align	128
        .global         _Z11kernelBombaPiiii
        .type           _Z11kernelBombaPiiii,@function
        .size           _Z11kernelBombaPiiii,(.L_x_65 - _Z11kernelBombaPiiii)
        .other          _Z11kernelBombaPiiii,@"STO_CUDA_ENTRY STV_DEFAULT"
_Z11kernelBombaPiiii:
.text._Z11kernelBombaPiiii:
[----:B------:R-:W-:Y:S08]  /*0000*/  LDC R1, c[0x0][0x37c] ;  /* 0x0000df00ff017b82 */ /* 0x000ff00000000800 */
[----:B------:R-:W0:Y:S01]  /*0010*/  LDC R3, c[0x0][0x38c] ;  /* 0x0000e300ff037b82 */ /* 0x000e220000000800 */
[----:B------:R-:W1:Y:S01]  /*0020*/  S2R R7, SR_TID.X ;  /* 0x0000000000077919 */ /* 0x000e620000002100 */
[----:B------:R-:W-:Y:S04]  /*0030*/  BSSY.RECONVERGENT B0, `(.L_x_53) ;  /* 0x0000042000007945 */ /* 0x000fe80003800200 */
[----:B------:R-:W-:Y:S02]  /*0040*/  BSSY.RELIABLE B1, `(.L_x_54) ;  /* 0x000003c000017945 */ /* 0x000fe40003800100 */
[----:B------:R-:W1:Y:S08]  /*0050*/  S2UR UR4, SR_CTAID.X ;  /* 0x00000000000479c3 */ /* 0x000e700000002500 */
[----:B------:R-:W1:Y:S01]  /*0060*/  LDC R2, c[0x0][0x360] ;  /* 0x0000d800ff027b82 */ /* 0x000e620000000800 */
[----:B0-----:R-:W-:-:S07]  /*0070*/  IABS R8, R3 ;  /* 0x0000000300087213 */ /* 0x001fce0000000000 */
[----:B------:R-:W0:Y:S01]  /*0080*/  LDC R0, c[0x0][0x390] ;  /* 0x0000e400ff007b82 */ /* 0x000e220000000800 */
[----:B------:R-:W2:Y:S01]  /*0090*/  I2F.RP R6, R8 ;  /* 0x0000000800067306 */ /* 0x000ea20000209400 */
[----:B-1----:R-:W-:Y:S01]  /*00a0*/  IMAD R2, R2, UR4, R7 ;  /* 0x0000000402027c24 */ /* 0x002fe2000f8e0207 */
[----:B------:R-:W1:Y:S06]  /*00b0*/  LDCU.64 UR4, c[0x0][0x358] ;  /* 0x00006b00ff0477ac */ /* 0x000e6c0008000a00 */
[----:B--2---:R-:W2:Y:S02]  /*00c0*/  MUFU.RCP R6, R6 ;  /* 0x0000000600067308 */ /* 0x004ea40000001000 */
[----:B--2---:R-:W-:Y:S01]  /*00d0*/  VIADD R4, R6, 0xffffffe ;  /* 0x0ffffffe06047836 */ /* 0x004fe20000000000 */
[----:B------:R-:W-:-:S05]  /*00e0*/  IABS R6, R2 ;  /* 0x0000000200067213 */ /* 0x000fca0000000000 */
[----:B------:R2:W3:Y:S02]  /*00f0*/  F2I.FTZ.U32.TRUNC.NTZ R5, R4 ;  /* 0x0000000400057305 */ /* 0x0004e4000021f000 */
[----:B--2---:R-:W-:Y:S02]  /*0100*/  IMAD.MOV.U32 R4, RZ, RZ, RZ ;  /* 0x000000ffff047224 */ /* 0x004fe400078e00ff */
[----:B---3--:R-:W-:-:S04]  /*0110*/  IMAD.MOV R9, RZ, RZ, -R5 ;  /* 0x000000ffff097224 */ /* 0x008fc800078e0a05 */
[----:B------:R-:W-:Y:S01]  /*0120*/  IMAD R7, R9, R8, RZ ;  /* 0x0000000809077224 */ /* 0x000fe200078e02ff */
[----:B0-----:R-:W-:-:S03]  /*0130*/  IABS R9, R0 ;  /* 0x0000000000097213 */ /* 0x001fc60000000000 */
[----:B------:R-:W-:-:S04]  /*0140*/  IMAD.HI.U32 R5, R5, R7, R4 ;  /* 0x0000000705057227 */ /* 0x000fc800078e0004 */
[----:B------:R-:W-:Y:S02]  /*0150*/  IMAD.MOV.U32 R7, RZ, RZ, R6 ;  /* 0x000000ffff077224 */ /* 0x000fe400078e0006 */
[----:B------:R-:W-:-:S04]  /*0160*/  IMAD.HI.U32 R6, R5, R9, RZ ;  /* 0x0000000905067227 */ /* 0x000fc800078e00ff */
[----:B------:R-:W-:-:S04]  /*0170*/  IMAD.HI.U32 R4, R5, R7, RZ ;  /* 0x0000000705047227 */ /* 0x000fc800078e00ff */
[----:B------:R-:W-:Y:S01]  /*0180*/  IMAD.MOV R10, RZ, RZ, -R6 ;  /* 0x000000ffff0a7224 */ /* 0x000fe200078e0a06 */
[----:B------:R-:W-:-:S05]  /*0190*/  IADD3 R5, PT, PT, -R4, RZ, RZ ;  /* 0x000000ff04057210 */ /* 0x000fca0007ffe1ff */
[C---:B------:R-:W-:Y:S02]  /*01a0*/  IMAD R5, R8.reuse, R5, R7 ;  /* 0x0000000508057224 */ /* 0x040fe400078e0207 */
[----:B------:R-:W-:-:S03]  /*01b0*/  IMAD R7, R8, R10, R9 ;  /* 0x0000000a08077224 */ /* 0x000fc600078e0209 */
[C---:B------:R-:W-:Y:S02]  /*01c0*/  ISETP.GT.U32.AND P4, PT, R8.reuse, R5, PT ;  /* 0x000000050800720c */ /* 0x040fe40003f84070 */
[----:B------:R-:W-:-:S11]  /*01d0*/  ISETP.GT.U32.AND P5, PT, R8, R7, PT ;  /* 0x000000070800720c */ /* 0x000fd60003fa4070 */
[--C-:B------:R-:W-:Y:S01]  /*01e0*/  @!P4 IMAD.IADD R5, R5, 0x1, -R8.reuse ;  /* 0x000000010505c824 */ /* 0x100fe200078e0a08 */
[----:B------:R-:W-:Y:S01]  /*01f0*/  @!P4 IADD3 R4, PT, PT, R4, 0x1, RZ ;  /* 0x000000010404c810 */ /* 0x000fe20007ffe0ff */
[----:B------:R-:W-:Y:S02]  /*0200*/  @!P5 IMAD.IADD R7, R7, 0x1, -R8 ;  /* 0x000000010707d824 */ /* 0x000fe400078e0a08 */
[----:B------:R-:W-:Y:S01]  /*0210*/  @!P5 VIADD R6, R6, 0x1 ;  /* 0x000000010606d836 */ /* 0x000fe20000000000 */
[-C--:B------:R-:W-:Y:S02]  /*0220*/  ISETP.GE.U32.AND P2, PT, R5, R8.reuse, PT ;  /* 0x000000080500720c */ /* 0x080fe40003f46070 */
        /* <DEDUP_REMOVED lines=9> */
[----:B------:R-:W-:Y:S02]  /*02c0*/  @!P0 IADD3 R4, PT, PT, -R4, RZ, RZ ;  /* 0x000000ff04048210 */ /* 0x000fe40007ffe1ff */
[----:B------:R-:W-:Y:S02]  /*02d0*/  @!P1 IMAD.MOV R6, RZ, RZ, -R6 ;  /* 0x000000ffff069224 */ /* 0x000fe400078e0a06 */
[----:B------:R-:W-:-:S03]  /*02e0*/  SEL R7, R5, R4, !P2 ;  /* 0x0000000405077207 */ /* 0x000fc60005000000 */
[----:B------:R-:W-:-:S04]  /*02f0*/  SEL R4, R5, R6, !P2 ;  /* 0x0000000605047207 */ /* 0x000fc80005000000 */
[----:B------:R-:W-:-:S13]  /*0300*/  ISETP.NE.AND P0, PT, R4, R7, PT ;  /* 0x000000070400720c */ /* 0x000fda0003f05270 */
[----:B-1----:R-:W-:Y:S05]  /*0310*/  @!P0 BRA `(.L_x_55) ;  /* 0x0000000000388947 */ /* 0x002fea0003800000 */
[----:B------:R-:W0:Y:S01]  /*0320*/  LDCU UR6, c[0x0][0x388] ;  /* 0x00007100ff0677ac */ /* 0x000e220008000800 */
[----:B------:R-:W-:Y:S01]  /*0330*/  IMAD.MOV R4, RZ, RZ, -R4 ;  /* 0x000000ffff047224 */ /* 0x000fe200078e0a04 */
[----:B------:R-:W-:Y:S01]  /*0340*/  LOP3.LUT R5, RZ, R7, RZ, 0x33, !PT ;  /* 0x00000007ff057212 */ /* 0x000fe200078e33ff */
[----:B------:R-:W-:Y:S02]  /*0350*/  IMAD.MOV R6, RZ, RZ, -R7 ;  /* 0x000000ffff067224 */ /* 0x000fe400078e0a07 */
[C---:B------:R-:W-:Y:S01]  /*0360*/  IMAD R4, R3.reuse, R4, R0 ;  /* 0x0000000403047224 */ /* 0x040fe200078e0200 */
[----:B------:R-:W-:Y:S01]  /*0370*/  SHF.R.U32.HI R5, RZ, 0x1f, R5 ;  /* 0x0000001fff057819 */ /* 0x000fe20000011605 */
[----:B------:R-:W-:-:S05]  /*0380*/  IMAD R7, R3, R6, R2 ;  /* 0x0000000603077224 */ /* 0x000fca00078e0202 */
[-C--:B------:R-:W-:Y:S02]  /*0390*/  ISETP.NE.AND P0, PT, R4, R7.reuse, PT ;  /* 0x000000070400720c */ /* 0x080fe40003f05270 */
[----:B------:R-:W-:Y:S02]  /*03a0*/  LOP3.LUT R4, RZ, R7, RZ, 0x33, !PT ;  /* 0x00000007ff047212 */ /* 0x000fe400078e33ff */
[----:B0-----:R-:W-:Y:S02]  /*03b0*/  ISETP.GT.OR P0, PT, R5, UR6, P0 ;  /* 0x0000000605007c0c */ /* 0x001fe40008704670 */
[----:B------:R-:W-:-:S04]  /*03c0*/  SHF.R.U32.HI R4, RZ, 0x1f, R4 ;  /* 0x0000001fff047819 */ /* 0x000fc80000011604 */
[----:B------:R-:W-:-:S13]  /*03d0*/  ISETP.GT.OR P0, PT, R4, R3, P0 ;  /* 0x000000030400720c */ /* 0x000fda0000704670 */
[----:B------:R-:W-:Y:S05]  /*03e0*/  @P0 BREAK.RELIABLE B1 ;  /* 0x0000000000010942 */ /* 0x000fea0003800100 */
[----:B------:R-:W-:Y:S05]  /*03f0*/  @P0 BRA `(.L_x_56) ;  /* 0x0000000000140947 */ /* 0x000fea0003800000 */
.L_x_55:
[----:B------:R-:W-:Y:S05]  /*0400*/  BSYNC.RELIABLE B1 ;  /* 0x0000000000017941 */ /* 0x000fea0003800100 */
.L_x_54:
[----:B------:R-:W0:Y:S01]  /*0410*/  LDC.64 R4, c[0x0][0x380] ;  /* 0x0000e000ff047b82 */ /* 0x000e220000000a00 */
[----:B------:R-:W-:Y:S01]  /*0420*/  MOV R7, 0xffffffff ;  /* 0xffffffff00077802 */ /* 0x000fe20000000f00 */
[----:B0-----:R-:W-:-:S05]  /*0430*/  IMAD.WIDE R2, R2, 0x4, R4 ;  /* 0x0000000402027825 */ /* 0x001fca00078e0204 */
[----:B------:R0:W-:Y:S02]  /*0440*/  STG.E desc[UR4][R2.64], R7 ;  /* 0x0000000702007986 */ /* 0x0001e4000c101904 */
.L_x_56:
[----:B------:R-:W-:Y:S05]  /*0450*/  BSYNC.RECONVERGENT B0 ;  /* 0x0000000000007941 */ /* 0x000fea0003800200 */
.L_x_53:
[----:B------:R-:W-:Y:S05]  /*0460*/  WARPSYNC.ALL ;  /* 0x0000000000007948 */ /* 0x000fea0003800000 */
[----:B0-----:R-:W0:Y:S01]  /*0470*/  LDC.64 R2, c[0x0][0x380] ;  /* 0x0000e000ff027b82 */ /* 0x001e220000000a00 */
[----:B------:R-:W-:Y:S02]  /*0480*/  IMAD.MOV.U32 R5, RZ, RZ, -0x1 ;  /* 0xffffffffff057424 */ /* 0x000fe400078e00ff */
[----:B0-----:R-:W-:-:S05]  /*0490*/  IMAD.WIDE R2, R0, 0x4, R2 ;  /* 0x0000000400027825 */ /* 0x001fca00078e0202 */
[----:B------:R-:W-:Y:S06]  /*04a0*/  BAR.SYNC.DEFER_BLOCKING 0x0 ;  /* 0x0000000000007b1d */ /* 0x000fec0000010000 */
[----:B------:R-:W-:Y:S01]  /*04b0*/  STG.E desc[UR4][R2.64], R5 ;  /* 0x0000000502007986 */ /* 0x000fe2000c101904 */
[----:B------:R-:W-:Y:S05]  /*04c0*/  EXIT ;  /* 0x000000000000794d */ /* 0x000fea0003800000 */
.L_x_57:
        /* <DEDUP_REMOVED lines=11> */
.L_x_65:


//--------------------- .nv.global.init           --------------------------
	.section	.nv.global.init,"aw",@progbits
	.align	4
.nv.global.init:
	.type		mrg32k3aM1SubSeq,@object
	.size		mrg32k3aM1SubSeq,(mrg32k3aM2SubSeq - mrg32k3aM1SubSeq)
mrg32k3aM1SubSeq:
        /*0000*/ 	.byte	0x0b, 0xcc, 0xee, 0x04, 0x73, 0x29, 0x8b, 0x6f, 0xf6, 0x53, 0x03, 0xf6, 0x23, 0xf6, 0xea, 0xda
        /* <DEDUP_REMOVED lines=125> */
	.type		mrg32k3aM2SubSeq,@object
	.size		mrg32k3aM2SubSeq,(mrg32k3aM1 - mrg32k3aM2SubSeq)
mrg32k3aM2SubSeq:
        /* <DEDUP_REMOVED lines=126> */
	.type		mrg32k3aM1,@object
	.size		mrg32k3aM1,(mrg32k3aM1Seq - mrg32k3aM1)
mrg32k3aM1:
        /* <DEDUP_REMOVED lines=144> */
	.type		mrg32k3aM1Seq,@object
	.size		mrg32k3aM1Seq,(mrg32k3aM2 - mrg32k3aM1Seq)
mrg32k3aM1Seq:
        /* <DEDUP_REMOVED lines=144> */
	.type		mrg32k3aM2,@object
	.size		mrg32k3aM2,(mrg32k3aM2Seq - mrg32k3aM2)
mrg32k3aM2:
        /* <DEDUP_REMOVED lines=144> */
	.type		mrg32k3aM2Seq,@object
	.size		mrg32k3aM2Seq,(precalc_xorwow_matrix - mrg32k3aM2Seq)
mrg32k3aM2Seq:
        /* <DEDUP_REMOVED lines=144> */
	.type		precalc_xorwow_matrix,@object
	.size		precalc_xorwow_matrix,(precalc_xorwow_offset_matrix - precalc_xorwow_matrix)
precalc_xorwow_matrix:
        /* <DEDUP_REMOVED lines=6400> */
	.type		precalc_xorwow_offset_matrix,@object
	.size		precalc_xorwow_offset_matrix,(.L_1 - precalc_xorwow_offset_matrix)
precalc_xorwow_offset_matrix:
        /* <DEDUP_REMOVED lines=6400> */
.L_1:


//--------------------- .nv.shared.reserved.0     --------------------------
	.section	.nv.shared.reserved.0,"aw",@nobits
	.weak		__nv_reservedSMEM_offset_0_alias
	.size		__nv_reservedSMEM_offset_0_alias, 0, 64
	.other		__nv_reservedSMEM_offset_0_alias,@"STO_CUDA_RESERVED_SHARED STV_DEFAULT"
__nv_reservedSMEM_offset_0_alias:
	.zero		0
	.zero		64


//--------------------- .nv.constant0._Z30kernelEncontrarRompecabezasTNTPiiiiS_ii --------------------------
	.section	.nv.constant0._Z30kernelEncontrarRompecabezasTNTPiiiiS_ii,"a",@progbits
	.sectionflags	@""
	.align	4
.nv.constant0._Z30kernelEncontrarRompecabezasTNTPiiiiS_ii:
	.zero		936


//--------------------- .nv.constant0._Z20kernelEncontrarBombaPiiiiS_S_ --------------------------
	.section	.nv.constant0._Z20kernelEncontrarBombaPiiiiS_S_,"a",@progbits
	.sectionflags	@""
	.align	4
.nv.constant0._Z20kernelEncontrarBombaPiiiiS_S_:
	.zero		936


//--------------------- .nv.constant0._Z22kernelEncontrarCaminosPiiiS_iPbi --------------------------
	.section	.nv.constant0._Z22kernelEncontrarCaminosPiiiS_iPbi,"a",@progbits
	.sectionflags	@""
	.align	4
.nv.constant0._Z22kernelEncontrarCaminosPiiiS_iPbi:
	.zero		940


//--------------------- .nv.constant0._Z26kernelReemplazarPosicionesPiiiiiS_ --------------------------
	.section	.nv.constant0._Z26kernelReemplazarPosicionesPiiiiiS_,"a",@progbits
	.sectionflags	@""
	.align	4
.nv.constant0._Z26kernelReemplazarPosicionesPiiiiiS_:
	.zero		928


//--------------------- .nv.constant0._Z20kernelGenerarTableroPiii --------------------------
	.section	.nv.constant0._Z20kernelGenerarTableroPiii,"a",@progbits
	.sectionflags	@""
	.align	4
.nv.constant0._Z20kernelGenerarTableroPiii:
	.zero		912


//--------------------- .nv.constant0._Z18kernelRompeCabezasPiiiii --------------------------
	.section	.nv.constant0._Z18kernelRompeCabezasPiiiii,"a",@progbits
	.sectionflags	@""
	.align	4
.nv.constant0._Z18kernelRompeCabezasPiiiii:
	.zero		920


//--------------------- .nv.constant0._Z9kernelTNTPiiii --------------------------
	.section	.nv.constant0._Z9kernelTNTPiiii,"a",@progbits
	.sectionflags	@""
	.align	4
.nv.constant0._Z9kernelTNTPiiii:
	.zero		916


//--------------------- .nv.constant0._Z11kernelBombaPiiii --------------------------
	.section	.nv.constant0._Z11kernelBombaPiiii,"a",@progbits
	.sectionflags	@""
	.align	4
.nv.constant0._Z11kernelBombaPiiii:
	.zero		916


//--------------------- SYMBOLS --------------------------

	.type		.nv.reservedSmem.offset0,@object
	.size		.nv.reservedSmem.offset0,0x4
